	.headerflags	@"EF_CUDA_TEXMODE_UNIFIED EF_CUDA_64BIT_ADDRESS EF_CUDA_ACCELERATORS EF_CUDA_SM90 EF_CUDA_VIRTUAL_SM(EF_CUDA_SM90)"
	.elftype	@"ET_EXEC"


//--------------------- .nv.info                  --------------------------
	.section	.nv.info,"",@"SHT_CUDA_INFO"
	.align	4


	//----- nvinfo : EIATTR_REGCOUNT
	.align		4
        /*0000*/ 	.byte	0x04, 0x2f
        /*0002*/ 	.short	(.L_1 - .L_0)
	.align		4
.L_0:
        /*0004*/ 	.word	index@(triton_poi_fused_max_pool2d_with_indices_35)
        /*0008*/ 	.word	0x00000060


	//----- nvinfo : EIATTR_MIN_STACK_SIZE
	.align		4
.L_1:
        /*000c*/ 	.byte	0x04, 0x12
        /*000e*/ 	.short	(.L_3 - .L_2)
	.align		4
.L_2:
        /*0010*/ 	.word	index@(triton_poi_fused_max_pool2d_with_indices_35)
        /*0014*/ 	.word	0x00000000


	//----- nvinfo : EIATTR_FRAME_SIZE
	.align		4
.L_3:
        /*0018*/ 	.byte	0x04, 0x11
        /*001a*/ 	.short	(.L_5 - .L_4)
	.align		4
.L_4:
        /*001c*/ 	.word	index@(triton_poi_fused_max_pool2d_with_indices_35)
        /*0020*/ 	.word	0x00000000


	//----- nvinfo : EIATTR_MIN_STACK_SIZE
	.align		4
.L_5:
        /*0024*/ 	.byte	0x04, 0x12
        /*0026*/ 	.short	(.L_7 - .L_6)
	.align		4
.L_6:
        /*0028*/ 	.word	index@(triton_poi_fused_max_pool2d_with_indices_35)
        /*002c*/ 	.word	0x00000000
.L_7:


//--------------------- .nv.info.triton_poi_fused_max_pool2d_with_indices_35 --------------------------
	.section	.nv.info.triton_poi_fused_max_pool2d_with_indices_35,"",@"SHT_CUDA_INFO"
	.sectionflags	@""
	.align	4


	//----- nvinfo : EIATTR_CUDA_API_VERSION
	.align		4
        /*0000*/ 	.byte	0x04, 0x37
        /*0002*/ 	.short	(.L_9 - .L_8)
.L_8:
        /*0004*/ 	.word	0x0000007c


	//----- nvinfo : EIATTR_KPARAM_INFO
	.align		4
.L_9:
        /*0008*/ 	.byte	0x04, 0x17
        /*000a*/ 	.short	(.L_11 - .L_10)
.L_10:
        /*000c*/ 	.word	0x00000000
        /*0010*/ 	.short	0x0004
        /*0012*/ 	.short	0x001c
        /*0014*/ 	.byte	0x00, 0xf0, 0x11, 0x00


	//----- nvinfo : EIATTR_KPARAM_INFO
	.align		4
.L_11:
        /*0018*/ 	.byte	0x04, 0x17
        /*001a*/ 	.short	(.L_13 - .L_12)
.L_12:
        /*001c*/ 	.word	0x00000000
        /*0020*/ 	.short	0x0003
        /*0022*/ 	.short	0x0018
        /*0024*/ 	.byte	0x00, 0xf0, 0x11, 0x00


	//----- nvinfo : EIATTR_KPARAM_INFO
	.align		4
.L_13:
        /*0028*/ 	.byte	0x04, 0x17
        /*002a*/ 	.short	(.L_15 - .L_14)
.L_14:
        /*002c*/ 	.word	0x00000000
        /*0030*/ 	.short	0x0002
        /*0032*/ 	.short	0x0010
        /*0034*/ 	.byte	0x00, 0xf4, 0x21, 0x00


	//----- nvinfo : EIATTR_KPARAM_INFO
	.align		4
.L_15:
        /*0038*/ 	.byte	0x04, 0x17
        /*003a*/ 	.short	(.L_17 - .L_16)
.L_16:
        /*003c*/ 	.word	0x00000000
        /*0040*/ 	.short	0x0001
        /*0042*/ 	.short	0x0008
        /*0044*/ 	.byte	0x00, 0xf4, 0x21, 0x00


	//----- nvinfo : EIATTR_KPARAM_INFO
	.align		4
.L_17:
        /*0048*/ 	.byte	0x04, 0x17
        /*004a*/ 	.short	(.L_19 - .L_18)
.L_18:
        /*004c*/ 	.word	0x00000000
        /*0050*/ 	.short	0x0000
        /*0052*/ 	.short	0x0000
        /*0054*/ 	.byte	0x00, 0xf4, 0x21, 0x00


	//----- nvinfo : EIATTR_SPARSE_MMA_MASK
	.align		4
.L_19:
        /*0058*/ 	.byte	0x03, 0x50
        /*005a*/ 	.short	0x0000


	//----- nvinfo : EIATTR_MAXREG_COUNT
	.align		4
        /*005c*/ 	.byte	0x03, 0x1b
        /*005e*/ 	.short	0x00ff


	//----- nvinfo : EIATTR_EXIT_INSTR_OFFSETS
	.align		4
        /*0060*/ 	.byte	0x04, 0x1c
        /*0062*/ 	.short	(.L_21 - .L_20)


	//   ....[0]....
.L_20:
        /*0064*/ 	.word	0x00003f80


	//   ....[1]....
        /*0068*/ 	.word	0x00003fa0


	//----- nvinfo : EIATTR_REQNTID
	.align		4
.L_21:
        /*006c*/ 	.byte	0x04, 0x10
        /*006e*/ 	.short	(.L_23 - .L_22)
.L_22:
        /*0070*/ 	.word	0x00000080
        /*0074*/ 	.word	0x00000001
        /*0078*/ 	.word	0x00000001


	//----- nvinfo : EIATTR_CBANK_PARAM_SIZE
	.align		4
.L_23:
        /*007c*/ 	.byte	0x03, 0x19
        /*007e*/ 	.short	0x0020


	//----- nvinfo : EIATTR_PARAM_CBANK
	.align		4
        /*0080*/ 	.byte	0x04, 0x0a
        /*0082*/ 	.short	(.L_25 - .L_24)
	.align		4
.L_24:
        /*0084*/ 	.word	index@(.nv.constant0.triton_poi_fused_max_pool2d_with_indices_35)
        /*0088*/ 	.short	0x0210
        /*008a*/ 	.short	0x0020


	//----- nvinfo : EIATTR_SW_WAR
	.align		4
.L_25:
        /*008c*/ 	.byte	0x04, 0x36
        /*008e*/ 	.short	(.L_27 - .L_26)
.L_26:
        /*0090*/ 	.word	0x00000008
.L_27:


//--------------------- .nv.callgraph             --------------------------
	.section	.nv.callgraph,"",@"SHT_CUDA_CALLGRAPH"
	.align	4
	.sectionentsize	8
	.align		4
        /*0000*/ 	.word	0x00000000
	.align		4
        /*0004*/ 	.word	0xffffffff
	.align		4
        /*0008*/ 	.word	0x00000000
	.align		4
        /*000c*/ 	.word	0xfffffffe
	.align		4
        /*0010*/ 	.word	0x00000000
	.align		4
        /*0014*/ 	.word	0xfffffffd
	.align		4
        /*0018*/ 	.word	0x00000000
	.align		4
        /*001c*/ 	.word	0xfffffffc


//--------------------- .text.triton_poi_fused_max_pool2d_with_indices_35 --------------------------
	.section	.text.triton_poi_fused_max_pool2d_with_indices_35,"ax",@progbits
	.sectionflags	@"SHF_BARRIERS=1"
	.align	128
        .global         triton_poi_fused_max_pool2d_with_indices_35
        .type           triton_poi_fused_max_pool2d_with_indices_35,@function
        .size           triton_poi_fused_max_pool2d_with_indices_35,(.L_x_1 - triton_poi_fused_max_pool2d_with_indices_35)
        .other          triton_poi_fused_max_pool2d_with_indices_35,@"STO_CUDA_ENTRY STV_DEFAULT"
triton_poi_fused_max_pool2d_with_indices_35:
.text.triton_poi_fused_max_pool2d_with_indices_35:
[----:B------:R-:W0:Y:S01]  /*0000*/  LDC R1, c[0x0][0x28] ;  /* 0x00000a00ff017b82 */ /* 0x000e220000000800 */
[----:B------:R-:W1:Y:S01]  /*0010*/  S2R R92, SR_CTAID.Y ;  /* 0x00000000005c7919 */ /* 0x000e620000002600 */
[----:B------:R-:W-:-:S06]  /*0020*/  IMAD.MOV.U32 R44, RZ, RZ, RZ ;  /* 0x000000ffff2c7224 */ /* 0x000fcc00078e00ff */
[----:B------:R-:W2:Y:S01]  /*0030*/  LDC.64 R46, c[0x0][0x210] ;  /* 0x00008400ff2e7b82 */ /* 0x000ea20000000a00 */
[----:B------:R-:W-:Y:S01]  /*0040*/  IMAD.MOV.U32 R2, RZ, RZ, RZ ;  /* 0x000000ffff027224 */ /* 0x000fe200078e00ff */
[----:B------:R-:W3:Y:S01]  /*0050*/  S2R R93, SR_TID.X ;  /* 0x00000000005d7919 */ /* 0x000ee20000002100 */
[----:B------:R-:W-:Y:S01]  /*0060*/  IMAD.MOV.U32 R42, RZ, RZ, RZ ;  /* 0x000000ffff2a7224 */ /* 0x000fe200078e00ff */
[----:B------:R-:W-:Y:S01]  /*0070*/  CS2R R20, SRZ ;  /* 0x0000000000147805 */ /* 0x000fe2000001ff00 */
[----:B------:R-:W-:Y:S01]  /*0080*/  IMAD.MOV.U32 R38, RZ, RZ, RZ ;  /* 0x000000ffff267224 */ /* 0x000fe200078e00ff */
[----:B------:R-:W4:Y:S01]  /*0090*/  S2R R83, SR_CTAID.X ;  /* 0x0000000000537919 */ /* 0x000f220000002500 */
[----:B------:R-:W-:Y:S01]  /*00a0*/  ULDC.64 UR6, c[0x0][0x208] ;  /* 0x0000820000067ab9 */ /* 0x000fe20000000a00 */
[----:B-1----:R-:W-:-:S05]  /*00b0*/  IMAD.SHL.U32 R92, R92, 0x400, RZ ;  /* 0x000004005c5c7824 */ /* 0x002fca00078e00ff */
[----:B---3--:R-:W-:Y:S02]  /*00c0*/  LOP3.LUT R45, R92, 0x7f, R93, 0xf8, !PT ;  /* 0x0000007f5c2d7812 */ /* 0x008fe400078ef85d */
[C---:B----4-:R-:W-:Y:S01]  /*00d0*/  ISETP.GE.AND P3, PT, R83.reuse, 0x140, PT ;  /* 0x000001405300780c */ /* 0x050fe20003f66270 */
[----:B------:R-:W-:Y:S01]  /*00e0*/  VIADD R84, R83, 0x140 ;  /* 0x0000014053547836 */ /* 0x000fe20000000000 */
[C---:B------:R-:W-:Y:S01]  /*00f0*/  LOP3.LUT R43, R45.reuse, 0x80, RZ, 0xfc, !PT ;  /* 0x000000802d2b7812 */ /* 0x040fe200078efcff */
[--C-:B------:R-:W-:Y:S01]  /*0100*/  IMAD.MOV.U32 R3, RZ, RZ, R45.reuse ;  /* 0x000000ffff037224 */ /* 0x100fe200078e002d */
[C---:B------:R-:W-:Y:S01]  /*0110*/  LOP3.LUT R39, R45.reuse, 0x100, RZ, 0xfc, !PT ;  /* 0x000001002d277812 */ /* 0x040fe200078efcff */
[C---:B------:R-:W-:Y:S01]  /*0120*/  IMAD.HI R4, R45.reuse, -0x77777777, R44 ;  /* 0x888888892d047827 */ /* 0x040fe200078e022c */
[----:B------:R-:W-:Y:S02]  /*0130*/  ISETP.LT.AND P4, PT, R45, 0xe10, !P3 ;  /* 0x00000e102d00780c */ /* 0x000fe40005f81270 */
[----:B------:R-:W-:Y:S01]  /*0140*/  ISETP.LT.AND P0, PT, R43, 0xe10, !P3 ;  /* 0x00000e102b00780c */ /* 0x000fe20005f01270 */
[----:B------:R-:W-:Y:S01]  /*0150*/  IMAD.HI R3, R45, -0x6e5d4c3b, R2 ;  /* 0x91a2b3c52d037827 */ /* 0x000fe200078e0202 */
[----:B------:R-:W-:-:S03]  /*0160*/  SHF.R.U32.HI R5, RZ, 0x1f, R4 ;  /* 0x0000001fff057819 */ /* 0x000fc60000011604 */
[C---:B------:R-:W-:Y:S01]  /*0170*/  IMAD.HI R10, R43.reuse, -0x77777777, R42 ;  /* 0x888888892b0a7827 */ /* 0x040fe200078e022a */
[----:B------:R-:W-:Y:S02]  /*0180*/  SHF.R.U32.HI R0, RZ, 0x1f, R3 ;  /* 0x0000001fff007819 */ /* 0x000fe40000011603 */
[----:B------:R-:W-:Y:S01]  /*0190*/  LEA.HI.SX32 R5, R4, R5, 0x1c ;  /* 0x0000000504057211 */ /* 0x000fe200078fe2ff */
[----:B------:R-:W-:Y:S01]  /*01a0*/  IMAD.HI R42, R43, -0x6e5d4c3b, R42 ;  /* 0x91a2b3c52b2a7827 */ /* 0x000fe200078e022a */
[----:B------:R-:W-:Y:S02]  /*01b0*/  SHF.R.U32.HI R11, RZ, 0x1f, R10 ;  /* 0x0000001fff0b7819 */ /* 0x000fe4000001160a */
[----:B------:R-:W-:Y:S01]  /*01c0*/  LEA.HI.SX32 R14, R3, R0, 0x17 ;  /* 0x00000000030e7211 */ /* 0x000fe200078fbaff */
[----:B------:R-:W-:Y:S01]  /*01d0*/  IMAD R0, R5, -0x1e, R45 ;  /* 0xffffffe205007824 */ /* 0x000fe200078e022d */
[----:B------:R-:W-:Y:S01]  /*01e0*/  SHF.R.U32.HI R7, RZ, 0x1f, R42 ;  /* 0x0000001fff077819 */ /* 0x000fe2000001162a */
[----:B------:R-:W-:Y:S01]  /*01f0*/  IMAD.MOV.U32 R4, RZ, RZ, RZ ;  /* 0x000000ffff047224 */ /* 0x000fe200078e00ff */
[----:B------:R-:W-:Y:S01]  /*0200*/  LEA.HI.SX32 R11, R10, R11, 0x1c ;  /* 0x0000000b0a0b7211 */ /* 0x000fe200078fe2ff */
[----:B------:R-:W-:Y:S01]  /*0210*/  IMAD.HI R2, R39, -0x77777777, R38 ;  /* 0x8888888927027827 */ /* 0x000fe200078e0226 */
[----:B------:R-:W-:-:S02]  /*0220*/  LEA.HI.SX32 R12, R42, R7, 0x17 ;  /* 0x000000072a0c7211 */ /* 0x000fc400078fbaff */
[C---:B------:R-:W-:Y:S01]  /*0230*/  ISETP.LT.AND P1, PT, R39.reuse, 0xe10, !P3 ;  /* 0x00000e102700780c */ /* 0x040fe20005f21270 */
[----:B------:R-:W-:Y:S01]  /*0240*/  IMAD.HI R38, R39, -0x6e5d4c3b, R38 ;  /* 0x91a2b3c527267827 */ /* 0x000fe200078e0226 */
[----:B------:R-:W-:-:S03]  /*0250*/  SHF.R.U32.HI R3, RZ, 0x1f, R2 ;  /* 0x0000001fff037819 */ /* 0x000fc60000011602 */
[----:B------:R-:W-:Y:S01]  /*0260*/  IMAD.MOV.U32 R23, RZ, RZ, RZ ;  /* 0x000000ffff177224 */ /* 0x000fe200078e00ff */
[----:B------:R-:W-:Y:S01]  /*0270*/  SHF.R.U32.HI R9, RZ, 0x1f, R38 ;  /* 0x0000001fff097819 */ /* 0x000fe20000011626 */
[----:B------:R-:W-:Y:S01]  /*0280*/  IMAD.MOV.U32 R10, RZ, RZ, RZ ;  /* 0x000000ffff0a7224 */ /* 0x000fe200078e00ff */
[----:B------:R-:W-:Y:S01]  /*0290*/  LEA.HI.SX32 R3, R2, R3, 0x1c ;  /* 0x0000000302037211 */ /* 0x000fe200078fe2ff */
[----:B------:R-:W-:Y:S01]  /*02a0*/  IMAD R7, R0, 0x280, RZ ;  /* 0x0000028000077824 */ /* 0x000fe200078e02ff */
[----:B------:R-:W-:Y:S01]  /*02b0*/  LEA.HI.SX32 R38, R38, R9, 0x17 ;  /* 0x0000000926267211 */ /* 0x000fe200078fbaff */
[----:B------:R-:W-:-:S04]  /*02c0*/  IMAD.HI R4, R5, -0x77777777, R4 ;  /* 0x8888888905047827 */ /* 0x000fc800078e0204 */
[----:B------:R-:W-:Y:S02]  /*02d0*/  IMAD.MOV.U32 R18, RZ, RZ, RZ ;  /* 0x000000ffff127224 */ /* 0x000fe400078e00ff */
[C---:B------:R-:W-:Y:S02]  /*02e0*/  VIADD R85, R83.reuse, 0x280 ;  /* 0x0000028053557836 */ /* 0x040fe40000000000 */
[C---:B------:R-:W-:Y:S02]  /*02f0*/  VIADD R86, R83.reuse, 0x4c40 ;  /* 0x00004c4053567836 */ /* 0x040fe40000000000 */
[C---:B------:R-:W-:Y:S02]  /*0300*/  VIADD R87, R83.reuse, 0x4d80 ;  /* 0x00004d8053577836 */ /* 0x040fe40000000000 */
[C---:B------:R-:W-:Y:S02]  /*0310*/  VIADD R88, R83.reuse, 0x4ec0 ;  /* 0x00004ec053587836 */ /* 0x040fe40000000000 */
[----:B------:R-:W-:-:S02]  /*0320*/  VIADD R89, R83, 0x9880 ;  /* 0x0000988053597836 */ /* 0x000fc40000000000 */
[----:B------:R-:W-:Y:S01]  /*0330*/  VIADD R90, R83, 0x99c0 ;  /* 0x000099c0535a7836 */ /* 0x000fe20000000000 */
[----:B------:R-:W-:Y:S01]  /*0340*/  LOP3.LUT R41, R45, 0x180, RZ, 0xfc, !PT ;  /* 0x000001802d297812 */ /* 0x000fe200078efcff */
[----:B------:R-:W-:-:S04]  /*0350*/  IMAD.HI R6, R11, -0x77777777, R10 ;  /* 0x888888890b067827 */ /* 0x000fc800078e020a */
[----:B------:R-:W-:Y:S01]  /*0360*/  IMAD.MOV.U32 R40, RZ, RZ, RZ ;  /* 0x000000ffff287224 */ /* 0x000fe200078e00ff */
[----:B------:R-:W-:Y:S01]  /*0370*/  SHF.R.U32.HI R9, RZ, 0x1f, R6 ;  /* 0x0000001fff097819 */ /* 0x000fe20000011606 */
[----:B------:R-:W-:Y:S01]  /*0380*/  IMAD R14, R14, 0x122b40, R7 ;  /* 0x00122b400e0e7824 */ /* 0x000fe200078e0207 */
[----:B------:R-:W-:Y:S01]  /*0390*/  SHF.R.U32.HI R7, RZ, 0x1f, R4 ;  /* 0x0000001fff077819 */ /* 0x000fe20000011604 */
[----:B------:R-:W-:Y:S01]  /*03a0*/  IMAD R0, R11, -0x1e, R43 ;  /* 0xffffffe20b007824 */ /* 0x000fe200078e022b */
[----:B------:R-:W-:Y:S01]  /*03b0*/  LEA.HI R9, R6, R9, RZ, 0x1c ;  /* 0x0000000906097211 */ /* 0x000fe200078fe0ff */
[----:B------:R-:W-:Y:S01]  /*03c0*/  IMAD.MOV.U32 R2, RZ, RZ, RZ ;  /* 0x000000ffff027224 */ /* 0x000fe200078e00ff */
[----:B------:R-:W-:Y:S01]  /*03d0*/  LEA.HI R7, R4, R7, RZ, 0x1c ;  /* 0x0000000704077211 */ /* 0x000fe200078fe0ff */
[----:B------:R-:W-:Y:S02]  /*03e0*/  IMAD R13, R0, 0x280, RZ ;  /* 0x00000280000d7824 */ /* 0x000fe400078e02ff */
[----:B------:R-:W-:Y:S01]  /*03f0*/  IMAD.MOV.U32 R24, RZ, RZ, RZ ;  /* 0x000000ffff187224 */ /* 0x000fe200078e00ff */
[----:B------:R-:W-:Y:S01]  /*0400*/  CS2R R28, SRZ ;  /* 0x00000000001c7805 */ /* 0x000fe2000001ff00 */
[----:B------:R-:W-:Y:S01]  /*0410*/  IMAD.HI R8, R3, -0x77777777, R2 ;  /* 0x8888888903087827 */ /* 0x000fe200078e0202 */
[----:B------:R-:W-:-:S03]  /*0420*/  P2R R26, PR, RZ, 0x10 ;  /* 0x00000010ff1a7803 */ /* 0x000fc60000000000 */
[----:B------:R-:W-:Y:S01]  /*0430*/  IMAD R12, R12, 0x122b40, R13 ;  /* 0x00122b400c0c7824 */ /* 0x000fe200078e020d */
[----:B------:R-:W-:Y:S01]  /*0440*/  SHF.R.U32.HI R15, RZ, 0x1f, R8 ;  /* 0x0000001fff0f7819 */ /* 0x000fe20000011608 */
[----:B------:R-:W-:Y:S02]  /*0450*/  IMAD R13, R7, -0x1e, R5 ;  /* 0xffffffe2070d7824 */ /* 0x000fe400078e0205 */
[C---:B------:R-:W-:Y:S02]  /*0460*/  IMAD.IADD R6, R14.reuse, 0x1, R84 ;  /* 0x000000010e067824 */ /* 0x040fe400078e0254 */
[----:B------:R-:W-:Y:S02]  /*0470*/  IMAD.IADD R4, R14, 0x1, R83 ;  /* 0x000000010e047824 */ /* 0x000fe400078e0253 */
[----:B------:R-:W-:Y:S02]  /*0480*/  IMAD R2, R3, -0x1e, R39 ;  /* 0xffffffe203027824 */ /* 0x000fe400078e0227 */
[----:B------:R-:W-:-:S02]  /*0490*/  IMAD R10, R9, -0x1e, R11 ;  /* 0xffffffe2090a7824 */ /* 0x000fc400078e020b */
[C---:B------:R-:W-:Y:S02]  /*04a0*/  IMAD R9, R13.reuse, 0x9880, R6 ;  /* 0x000098800d097824 */ /* 0x040fe400078e0206 */
[----:B------:R-:W-:Y:S02]  /*04b0*/  IMAD R5, R13, 0x9880, R4 ;  /* 0x000098800d057824 */ /* 0x000fe400078e0204 */
[----:B------:R-:W-:Y:S01]  /*04c0*/  IMAD R17, R2, 0x280, RZ ;  /* 0x0000028002117824 */ /* 0x000fe200078e02ff */
[----:B------:R-:W-:Y:S01]  /*04d0*/  LEA.HI R2, R8, R15, RZ, 0x1c ;  /* 0x0000000f08027211 */ /* 0x000fe200078fe0ff */
[----:B------:R-:W-:Y:S02]  /*04e0*/  IMAD.MOV.U32 R11, RZ, RZ, RZ ;  /* 0x000000ffff0b7224 */ /* 0x000fe400078e00ff */
[----:B--2---:R-:W-:-:S04]  /*04f0*/  IMAD.WIDE R8, R9, 0x4, R46 ;  /* 0x0000000409087825 */ /* 0x004fc800078e022e */
[----:B------:R-:W-:Y:S01]  /*0500*/  IMAD.WIDE R4, R5, 0x4, R46 ;  /* 0x0000000405047825 */ /* 0x000fe200078e022e */
[----:B------:R1:W2:Y:S03]  /*0510*/  @P4 LDG.E.EL R21, desc[UR6][R8.64] ;  /* 0x0000000608154981 */ /* 0x0002a6000c2e1900 */
[----:B------:R-:W-:Y:S01]  /*0520*/  IMAD R0, R38, 0x122b40, R17 ;  /* 0x00122b4026007824 */ /* 0x000fe200078e0211 */
[----:B------:R3:W2:Y:S01]  /*0530*/  @P4 LDG.E.EL R11, desc[UR6][R4.64] ;  /* 0x00000006040b4981 */ /* 0x0006a2000c2e1900 */
[C---:B------:R-:W-:Y:S02]  /*0540*/  IMAD.IADD R17, R12.reuse, 0x1, R84 ;  /* 0x000000010c117824 */ /* 0x040fe400078e0254 */
[----:B------:R-:W-:Y:S02]  /*0550*/  IMAD.IADD R7, R12, 0x1, R83 ;  /* 0x000000010c077824 */ /* 0x000fe400078e0253 */
[----:B------:R-:W-:-:S02]  /*0560*/  IMAD R17, R10, 0x9880, R17 ;  /* 0x000098800a117824 */ /* 0x000fc400078e0211 */
[----:B------:R-:W-:Y:S02]  /*0570*/  IMAD R7, R10, 0x9880, R7 ;  /* 0x000098800a077824 */ /* 0x000fe400078e0207 */
[----:B------:R-:W-:Y:S02]  /*0580*/  IMAD.MOV.U32 R15, RZ, RZ, RZ ;  /* 0x000000ffff0f7224 */ /* 0x000fe400078e00ff */
[----:B------:R-:W-:-:S04]  /*0590*/  IMAD.WIDE R16, R17, 0x4, R46 ;  /* 0x0000000411107825 */ /* 0x000fc800078e022e */
[----:B------:R-:W-:Y:S01]  /*05a0*/  IMAD.WIDE R6, R7, 0x4, R46 ;  /* 0x0000000407067825 */ /* 0x000fe200078e022e */
[----:B------:R4:W5:Y:S03]  /*05b0*/  @P0 LDG.E.EL R20, desc[UR6][R16.64] ;  /* 0x0000000610140981 */ /* 0x000966000c2e1900 */
[----:B------:R-:W-:Y:S01]  /*05c0*/  IMAD R2, R2, -0x1e, R3 ;  /* 0xffffffe202027824 */ /* 0x000fe200078e0203 */
[----:B------:R-:W5:Y:S01]  /*05d0*/  @P0 LDG.E.EL R15, desc[UR6][R6.64] ;  /* 0x00000006060f0981 */ /* 0x000f62000c2e1900 */
[C---:B------:R-:W-:Y:S02]  /*05e0*/  IMAD.IADD R19, R0.reuse, 0x1, R84 ;  /* 0x0000000100137824 */ /* 0x040fe400078e0254 */
[----:B------:R-:W-:Y:S02]  /*05f0*/  IMAD.IADD R3, R0, 0x1, R83 ;  /* 0x0000000100037824 */ /* 0x000fe400078e0253 */
[----:B------:R-:W-:-:S02]  /*0600*/  IMAD R19, R2, 0x9880, R19 ;  /* 0x0000988002137824 */ /* 0x000fc400078e0213 */
[----:B------:R-:W-:Y:S02]  /*0610*/  IMAD R3, R2, 0x9880, R3 ;  /* 0x0000988002037824 */ /* 0x000fe400078e0203 */
[----:B-1----:R-:W-:-:S04]  /*0620*/  IMAD.WIDE R8, R19, 0x4, R46 ;  /* 0x0000000413087825 */ /* 0x002fc800078e022e */
[----:B---3--:R-:W-:Y:S01]  /*0630*/  IMAD.WIDE R4, R3, 0x4, R46 ;  /* 0x0000000403047825 */ /* 0x008fe200078e022e */
[----:B------:R-:W3:Y:S04]  /*0640*/  @P1 LDG.E.EL R23, desc[UR6][R8.64] ;  /* 0x0000000608171981 */ /* 0x000ee8000c2e1900 */
[----:B------:R1:W3:Y:S01]  /*0650*/  @P1 LDG.E.EL R18, desc[UR6][R4.64] ;  /* 0x0000000604121981 */ /* 0x0002e2000c2e1900 */
[----:B----4-:R-:W-:Y:S02]  /*0660*/  IMAD.MOV.U32 R16, RZ, RZ, RZ ;  /* 0x000000ffff107224 */ /* 0x010fe400078e00ff */
[----:B01----:R-:W-:-:S04]  /*0670*/  IMAD.IADD R4, R14, 0x1, R85 ;  /* 0x000000010e047824 */ /* 0x003fc800078e0255 */
[----:B------:R-:W-:-:S04]  /*0680*/  IMAD R5, R13, 0x9880, R4 ;  /* 0x000098800d057824 */ /* 0x000fc800078e0204 */
[----:B------:R-:W-:-:S04]  /*0690*/  IMAD.WIDE R4, R5, 0x4, R46 ;  /* 0x0000000405047825 */ /* 0x000fc800078e022e */
[----:B------:R-:W-:Y:S01]  /*06a0*/  IMAD.IADD R3, R12, 0x1, R85 ;  /* 0x000000010c037824 */ /* 0x000fe200078e0255 */
[----:B------:R0:W4:Y:S03]  /*06b0*/  @P4 LDG.E.EL R16, desc[UR6][R4.64] ;  /* 0x0000000604104981 */ /* 0x000126000c2e1900 */
[----:B------:R-:W-:Y:S01]  /*06c0*/  IMAD R3, R10, 0x9880, R3 ;  /* 0x000098800a037824 */ /* 0x000fe200078e0203 */
[----:B------:R-:W-:-:S03]  /*06d0*/  CS2R R8, SRZ ;  /* 0x0000000000087805 */ /* 0x000fc6000001ff00 */
[----:B------:R-:W-:-:S04]  /*06e0*/  IMAD.WIDE R6, R3, 0x4, R46 ;  /* 0x0000000403067825 */ /* 0x000fc800078e022e */
[----:B------:R-:W-:Y:S01]  /*06f0*/  IMAD.IADD R3, R0, 0x1, R85 ;  /* 0x0000000100037824 */ /* 0x000fe200078e0255 */
[----:B------:R1:W4:Y:S03]  /*0700*/  @P0 LDG.E.EL R9, desc[UR6][R6.64] ;  /* 0x0000000606090981 */ /* 0x000326000c2e1900 */
[----:B------:R-:W-:-:S04]  /*0710*/  IMAD R3, R2, 0x9880, R3 ;  /* 0x0000988002037824 */ /* 0x000fc800078e0203 */
[----:B0-----:R-:W-:-:S04]  /*0720*/  IMAD.WIDE R4, R3, 0x4, R46 ;  /* 0x0000000403047825 */ /* 0x001fc800078e022e */
[----:B-1----:R-:W-:Y:S01]  /*0730*/  IMAD.IADD R6, R14, 0x1, R86 ;  /* 0x000000010e067824 */ /* 0x002fe200078e0256 */
[----:B------:R-:W4:Y:S03]  /*0740*/  @P1 LDG.E.EL R8, desc[UR6][R4.64] ;  /* 0x0000000604081981 */ /* 0x000f26000c2e1900 */
[----:B------:R-:W-:-:S04]  /*0750*/  IMAD R7, R13, 0x9880, R6 ;  /* 0x000098800d077824 */ /* 0x000fc800078e0206 */
[----:B------:R-:W-:Y:S01]  /*0760*/  IMAD.WIDE R6, R7, 0x4, R46 ;  /* 0x0000000407067825 */ /* 0x000fe200078e022e */
[C---:B--2---:R-:W-:Y:S02]  /*0770*/  FSETP.GT.AND P6, PT, R21.reuse, R11, PT ;  /* 0x0000000b1500720b */ /* 0x044fe40003fc4000 */
[----:B------:R-:W-:-:S11]  /*0780*/  FSETP.NAN.AND P2, PT, R21, R21, PT ;  /* 0x000000151500720b */ /* 0x000fd60003f48000 */
[----:B------:R-:W-:Y:S01]  /*0790*/  @!P6 FSEL R21, R21, R11, P2 ;  /* 0x0000000b1515e208 */ /* 0x000fe20001000000 */
[----:B------:R-:W-:-:S06]  /*07a0*/  IMAD.MOV.U32 R11, RZ, RZ, RZ ;  /* 0x000000ffff0b7224 */ /* 0x000fcc00078e00ff */
[----:B------:R-:W2:Y:S01]  /*07b0*/  @P4 LDG.E.EL R11, desc[UR6][R6.64] ;  /* 0x00000006060b4981 */ /* 0x000ea2000c2e1900 */
[C---:B-----5:R-:W-:Y:S02]  /*07c0*/  FSETP.GT.AND P5, PT, R20.reuse, R15, PT ;  /* 0x0000000f1400720b */ /* 0x060fe40003fa4000 */
[----:B------:R-:W-:Y:S02]  /*07d0*/  FSETP.NAN.AND P2, PT, R20, R20, PT ;  /* 0x000000141400720b */ /* 0x000fe40003f48000 */
[----:B------:R-:W-:-:S09]  /*07e0*/  P2R R56, PR, RZ, 0x20 ;  /* 0x00000020ff387803 */ /* 0x000fd20000000000 */
[----:B------:R-:W-:Y:S02]  /*07f0*/  @!P5 FSEL R20, R20, R15, P2 ;  /* 0x0000000f1414d208 */ /* 0x000fe40001000000 */
[C---:B---3--:R-:W-:Y:S02]  /*0800*/  FSETP.GT.AND P5, PT, R23.reuse, R18, PT ;  /* 0x000000121700720b */ /* 0x048fe40003fa4000 */
[----:B------:R-:W-:Y:S02]  /*0810*/  FSETP.NAN.AND P2, PT, R23, R23, PT ;  /* 0x000000171700720b */ /* 0x000fe40003f48000 */
[----:B------:R-:W-:-:S09]  /*0820*/  P2R R54, PR, RZ, 0x20 ;  /* 0x00000020ff367803 */ /* 0x000fd20000000000 */
[----:B------:R-:W-:Y:S02]  /*0830*/  @!P5 FSEL R23, R23, R18, P2 ;  /* 0x000000121717d208 */ /* 0x000fe40001000000 */
[-C--:B----4-:R-:W-:Y:S02]  /*0840*/  FSETP.GEU.AND P5, PT, R21, R16.reuse, PT ;  /* 0x000000101500720b */ /* 0x090fe40003fae000 */
[----:B------:R-:W-:Y:S02]  /*0850*/  FSETP.NAN.AND P2, PT, R16, R16, PT ;  /* 0x000000101000720b */ /* 0x000fe40003f48000 */
[----:B------:R-:W-:-:S09]  /*0860*/  P2R R59, PR, RZ, 0x20 ;  /* 0x00000020ff3b7803 */ /* 0x000fd20000000000 */
[----:B------:R-:W-:Y:S02]  /*0870*/  @P5 FSEL R16, R16, R21, P2 ;  /* 0x0000001510105208 */ /* 0x000fe40001000000 */
[-C--:B------:R-:W-:Y:S02]  /*0880*/  FSETP.GEU.AND P5, PT, R20, R9.reuse, PT ;  /* 0x000000091400720b */ /* 0x080fe40003fae000 */
[----:B------:R-:W-:Y:S02]  /*0890*/  FSETP.NAN.AND P2, PT, R9, R9, PT ;  /* 0x000000090900720b */ /* 0x000fe40003f48000 */
[----:B------:R-:W-:-:S09]  /*08a0*/  P2R R31, PR, RZ, 0x20 ;  /* 0x00000020ff1f7803 */ /* 0x000fd20000000000 */
[----:B------:R-:W-:Y:S02]  /*08b0*/  @P5 FSEL R9, R9, R20, P2 ;  /* 0x0000001409095208 */ /* 0x000fe40001000000 */
[-C--:B------:R-:W-:Y:S02]  /*08c0*/  FSETP.GEU.AND P5, PT, R23, R8.reuse, PT ;  /* 0x000000081700720b */ /* 0x080fe40003fae000 */
[----:B------:R-:W-:Y:S02]  /*08d0*/  FSETP.NAN.AND P2, PT, R8, R8, PT ;  /* 0x000000080800720b */ /* 0x000fe40003f48000 */
[----:B------:R-:W-:Y:S01]  /*08e0*/  P2R R21, PR, RZ, 0x20 ;  /* 0x00000020ff157803 */ /* 0x000fe20000000000 */
[----:B------:R-:W-:-:S08]  /*08f0*/  IMAD.IADD R3, R12, 0x1, R86 ;  /* 0x000000010c037824 */ /* 0x000fd000078e0256 */
[----:B------:R-:W-:Y:S01]  /*0900*/  @P5 FSEL R8, R8, R23, P2 ;  /* 0x0000001708085208 */ /* 0x000fe20001000000 */
[----:B------:R-:W-:-:S04]  /*0910*/  IMAD R3, R10, 0x9880, R3 ;  /* 0x000098800a037824 */ /* 0x000fc800078e0203 */
[----:B------:R-:W-:Y:S01]  /*0920*/  IMAD.WIDE R4, R3, 0x4, R46 ;  /* 0x0000000403047825 */ /* 0x000fe200078e022e */
[-C--:B--2---:R-:W-:Y:S02]  /*0930*/  FSETP.GEU.AND P5, PT, R16, R11.reuse, PT ;  /* 0x0000000b1000720b */ /* 0x084fe40003fae000 */
[----:B------:R-:W-:-:S11]  /*0940*/  FSETP.NAN.AND P2, PT, R11, R11, PT ;  /* 0x0000000b0b00720b */ /* 0x000fd60003f48000 */
[----:B------:R-:W-:Y:S01]  /*0950*/  @P5 FSEL R11, R11, R16, P2 ;  /* 0x000000100b0b5208 */ /* 0x000fe20001000000 */
[----:B------:R-:W-:-:S06]  /*0960*/  IMAD.MOV.U32 R16, RZ, RZ, RZ ;  /* 0x000000ffff107224 */ /* 0x000fcc00078e00ff */
[----:B------:R-:W2:Y:S01]  /*0970*/  @P0 LDG.E.EL R16, desc[UR6][R4.64] ;  /* 0x0000000604100981 */ /* 0x000ea2000c2e1900 */
[----:B------:R-:W-:Y:S01]  /*0980*/  P2R R55, PR, RZ, 0x20 ;  /* 0x00000020ff377803 */ /* 0x000fe20000000000 */
[----:B------:R-:W-:-:S04]  /*0990*/  IMAD.IADD R3, R0, 0x1, R86 ;  /* 0x0000000100037824 */ /* 0x000fc800078e0256 */
        /* <DEDUP_REMOVED lines=78> */
[----:B------:R0:W2:Y:S01]  /*0e80*/  @P0 LDG.E.EL R9, desc[UR6][R6.64] ;  /* 0x0000000606090981 */ /* 0x0000a2000c2e1900 */
[----:B------:R-:W-:Y:S01]  /*0e90*/  P2R R42, PR, RZ, 0x20 ;  /* 0x00000020ff2a7803 */ /* 0x000fe20000000000 */
[----:B------:R-:W-:-:S04]  /*0ea0*/  IMAD.IADD R3, R0, 0x1, R89 ;  /* 0x0000000100037824 */ /* 0x000fc800078e0259 */
[----:B------:R-:W-:-:S04]  /*0eb0*/  IMAD R3, R2, 0x9880, R3 ;  /* 0x0000988002037824 */ /* 0x000fc800078e0203 */
[----:B------:R-:W-:-:S04]  /*0ec0*/  IMAD.WIDE R4, R3, 0x4, R46 ;  /* 0x0000000403047825 */ /* 0x000fc800078e022e */
[----:B0-----:R-:W-:-:S04]  /*0ed0*/  IMAD.IADD R6, R14, 0x1, R90 ;  /* 0x000000010e067824 */ /* 0x001fc800078e025a */
[----:B------:R-:W-:Y:S02]  /*0ee0*/  IMAD R7, R13, 0x9880, R6 ;  /* 0x000098800d077824 */ /* 0x000fe400078e0206 */
[----:B------:R-:W-:Y:S02]  /*0ef0*/  IMAD.MOV.U32 R15, RZ, RZ, RZ ;  /* 0x000000ffff0f7224 */ /* 0x000fe400078e00ff */
[----:B------:R-:W-:-:S05]  /*0f00*/  IMAD.WIDE R6, R7, 0x4, R46 ;  /* 0x0000000407067825 */ /* 0x000fca00078e022e */
[----:B------:R-:W3:Y:S01]  /*0f10*/  @P4 LDG.E.EL R15, desc[UR6][R6.64] ;  /* 0x00000006060f4981 */ /* 0x000ee2000c2e1900 */
        /* <DEDUP_REMOVED lines=8> */
[----:B0-----:R-:W-:-:S04]  /*0fa0*/  IMAD.WIDE R4, R3, 0x4, R46 ;  /* 0x0000000403047825 */ /* 0x001fc800078e022e */
[----:B------:R-:W-:-:S04]  /*0fb0*/  IMAD.IADD R3, R0, 0x1, R90 ;  /* 0x0000000100037824 */ /* 0x000fc800078e025a */
[----:B------:R-:W-:-:S04]  /*0fc0*/  IMAD R3, R2, 0x9880, R3 ;  /* 0x0000988002037824 */ /* 0x000fc800078e0203 */
[----:B------:R-:W-:Y:S01]  /*0fd0*/  IMAD.WIDE R6, R3, 0x4, R46 ;  /* 0x0000000403067825 */ /* 0x000fe200078e022e */
[-C--:B--2---:R-:W-:Y:S02]  /*0fe0*/  FSETP.GEU.AND P5, PT, R11, R8.reuse, PT ;  /* 0x000000080b00720b */ /* 0x084fe40003fae000 */
[----:B------:R-:W-:Y:S02]  /*0ff0*/  FSETP.NAN.AND P2, PT, R8, R8, PT ;  /* 0x000000080800720b */ /* 0x000fe40003f48000 */
[----:B------:R-:W-:-:S09]  /*1000*/  P2R R23, PR, RZ, 0x20 ;  /* 0x00000020ff177803 */ /* 0x000fd20000000000 */
[----:B------:R-:W-:Y:S02]  /*1010*/  @P5 FSEL R8, R8, R11, P2 ;  /* 0x0000000b08085208 */ /* 0x000fe40001000000 */
[-C--:B---3--:R-:W-:Y:S02]  /*1020*/  FSETP.GEU.AND P5, PT, R16, R15.reuse, PT ;  /* 0x0000000f1000720b */ /* 0x088fe40003fae000 */
[----:B------:R-:W-:-:S11]  /*1030*/  FSETP.NAN.AND P2, PT, R15, R15, PT ;  /* 0x0000000f0f00720b */ /* 0x000fd60003f48000 */
[----:B------:R-:W-:Y:S01]  /*1040*/  @P5 FSEL R15, R15, R16, P2 ;  /* 0x000000100f0f5208 */ /* 0x000fe20001000000 */
[----:B------:R-:W-:-:S06]  /*1050*/  IMAD.MOV.U32 R16, RZ, RZ, RZ ;  /* 0x000000ffff107224 */ /* 0x000fcc00078e00ff */
[----:B------:R0:W2:Y:S01]  /*1060*/  @P0 LDG.E.EL R16, desc[UR6][R4.64] ;  /* 0x0000000604100981 */ /* 0x0000a2000c2e1900 */
[----:B------:R-:W-:-:S06]  /*1070*/  IMAD.MOV.U32 R11, RZ, RZ, RZ ;  /* 0x000000ffff0b7224 */ /* 0x000fcc00078e00ff */
[----:B------:R1:W3:Y:S01]  /*1080*/  @P1 LDG.E.EL R11, desc[UR6][R6.64] ;  /* 0x00000006060b1981 */ /* 0x0002e2000c2e1900 */
[----:B------:R-:W-:Y:S01]  /*1090*/  P2R R36, PR, RZ, 0x20 ;  /* 0x00000020ff247803 */ /* 0x000fe20000000000 */
[----:B0-----:R-:W-:-:S05]  /*10a0*/  IMAD.HI R4, R41, -0x77777777, R40 ;  /* 0x8888888929047827 */ /* 0x001fca00078e0228 */
[----:B------:R-:W-:Y:S01]  /*10b0*/  SHF.R.U32.HI R5, RZ, 0x1f, R4 ;  /* 0x0000001fff057819 */ /* 0x000fe20000011604 */
[----:B------:R-:W-:-:S03]  /*10c0*/  IMAD.HI R40, R41, -0x6e5d4c3b, R40 ;  /* 0x91a2b3c529287827 */ /* 0x000fc600078e0228 */
[----:B------:R-:W-:Y:S01]  /*10d0*/  LEA.HI.SX32 R5, R4, R5, 0x1c ;  /* 0x0000000504057211 */ /* 0x000fe200078fe2ff */
[----:B------:R-:W-:Y:S01]  /*10e0*/  IMAD.MOV.U32 R4, RZ, RZ, RZ ;  /* 0x000000ffff047224 */ /* 0x000fe200078e00ff */
[----:B-1----:R-:W-:-:S03]  /*10f0*/  SHF.R.U32.HI R7, RZ, 0x1f, R40 ;  /* 0x0000001fff077819 */ /* 0x002fc60000011628 */
[----:B------:R-:W-:Y:S01]  /*1100*/  IMAD.HI R6, R5, -0x77777777, R4 ;  /* 0x8888888905067827 */ /* 0x000fe200078e0204 */
[----:B------:R-:W-:-:S03]  /*1110*/  LEA.HI.SX32 R18, R40, R7, 0x17 ;  /* 0x0000000728127211 */ /* 0x000fc600078fbaff */
[----:B------:R-:W-:Y:S01]  /*1120*/  IMAD R4, R5, -0x1e, R41 ;  /* 0xffffffe205047824 */ /* 0x000fe200078e0229 */
[----:B------:R-:W-:-:S04]  /*1130*/  SHF.R.U32.HI R7, RZ, 0x1f, R6 ;  /* 0x0000001fff077819 */ /* 0x000fc80000011606 */
[----:B------:R-:W-:-:S05]  /*1140*/  LEA.HI R7, R6, R7, RZ, 0x1c ;  /* 0x0000000706077211 */ /* 0x000fca00078fe0ff */
[----:B------:R-:W-:Y:S01]  /*1150*/  IMAD R17, R7, -0x1e, R5 ;  /* 0xffffffe207117824 */ /* 0x000fe200078e0205 */
[-C--:B--2---:R-:W-:Y:S02]  /*1160*/  FSETP.GEU.AND P5, PT, R9, R16.reuse, PT ;  /* 0x000000100900720b */ /* 0x084fe40003fae000 */
[----:B------:R-:W-:Y:S02]  /*1170*/  FSETP.NAN.AND P2, PT, R16, R16, PT ;  /* 0x000000101000720b */ /* 0x000fe40003f48000 */
[----:B------:R-:W-:-:S09]  /*1180*/  P2R R34, PR, RZ, 0x20 ;  /* 0x00000020ff227803 */ /* 0x000fd20000000000 */
[----:B------:R-:W-:Y:S02]  /*1190*/  @P5 FSEL R16, R16, R9, P2 ;  /* 0x0000000910105208 */ /* 0x000fe40001000000 */
[-C--:B---3--:R-:W-:Y:S01]  /*11a0*/  FSETP.GEU.AND P5, PT, R8, R11.reuse, PT ;  /* 0x0000000b0800720b */ /* 0x088fe20003fae000 */
[----:B------:R-:W-:Y:S01]  /*11b0*/  IMAD R9, R4, 0x280, RZ ;  /* 0x0000028004097824 */ /* 0x000fe200078e02ff */
[----:B------:R-:W-:-:S03]  /*11c0*/  FSETP.NAN.AND P2, PT, R11, R11, PT ;  /* 0x0000000b0b00720b */ /* 0x000fc60003f48000 */
[----:B------:R-:W-:-:S04]  /*11d0*/  IMAD R18, R18, 0x122b40, R9 ;  /* 0x00122b4012127824 */ /* 0x000fc800078e0209 */
[C---:B------:R-:W-:Y:S02]  /*11e0*/  IMAD.IADD R6, R18.reuse, 0x1, R84 ;  /* 0x0000000112067824 */ /* 0x040fe400078e0254 */
[----:B------:R-:W-:Y:S02]  /*11f0*/  IMAD.IADD R4, R18, 0x1, R83 ;  /* 0x0000000112047824 */ /* 0x000fe400078e0253 */
[----:B------:R-:W-:Y:S02]  /*1200*/  @P5 FSEL R11, R11, R8, P2 ;  /* 0x000000080b0b5208 */ /* 0x000fe40001000000 */
[----:B------:R-:W-:Y:S01]  /*1210*/  ISETP.LT.AND P2, PT, R41, 0xe10, !P3 ;  /* 0x00000e102900780c */ /* 0x000fe20005f41270 */
[C---:B------:R-:W-:Y:S02]  /*1220*/  IMAD R5, R17.reuse, 0x9880, R6 ;  /* 0x0000988011057824 */ /* 0x040fe400078e0206 */
[----:B------:R-:W-:Y:S02]  /*1230*/  IMAD R7, R17, 0x9880, R4 ;  /* 0x0000988011077824 */ /* 0x000fe400078e0204 */
[----:B------:R-:W-:-:S02]  /*1240*/  IMAD.MOV.U32 R8, RZ, RZ, RZ ;  /* 0x000000ffff087224 */ /* 0x000fc400078e00ff */
[----:B------:R-:W-:-:S04]  /*1250*/  IMAD.WIDE R4, R5, 0x4, R46 ;  /* 0x0000000405047825 */ /* 0x000fc800078e022e */
[----:B------:R-:W-:Y:S02]  /*1260*/  IMAD.WIDE R6, R7, 0x4, R46 ;  /* 0x0000000407067825 */ /* 0x000fe400078e022e */
[----:B------:R-:W2:Y:S04]  /*1270*/  @P2 LDG.E.EL R24, desc[UR6][R4.64] ;  /* 0x0000000604182981 */ /* 0x000ea8000c2e1900 */
[----:B------:R-:W2:Y:S01]  /*1280*/  @P2 LDG.E.EL R8, desc[UR6][R6.64] ;  /* 0x0000000606082981 */ /* 0x000ea2000c2e1900 */
[----:B------:R-:W-:Y:S01]  /*1290*/  P2R R3, PR, RZ, 0x20 ;  /* 0x00000020ff037803 */ /* 0x000fe20000000000 */
[----:B------:R-:W-:Y:S01]  /*12a0*/  IMAD.MOV.U32 R19, RZ, RZ, RZ ;  /* 0x000000ffff137224 */ /* 0x000fe200078e00ff */
[C---:B--2---:R-:W-:Y:S02]  /*12b0*/  FSETP.GT.AND P5, PT, R24.reuse, R8, PT ;  /* 0x000000081800720b */ /* 0x044fe40003fa4000 */
[----:B------:R-:W-:-:S11]  /*12c0*/  FSETP.NAN.AND P3, PT, R24, R24, PT ;  /* 0x000000181800720b */ /* 0x000fd60003f68000 */
[----:B------:R-:W-:Y:S01]  /*12d0*/  @!P5 FSEL R24, R24, R8, P3 ;  /* 0x000000081818d208 */ /* 0x000fe20001800000 */
[----:B------:R-:W-:-:S04]  /*12e0*/  IMAD.IADD R8, R18, 0x1, R85 ;  /* 0x0000000112087824 */ /* 0x000fc800078e0255 */
[----:B------:R-:W-:-:S04]  /*12f0*/  IMAD R9, R17, 0x9880, R8 ;  /* 0x0000988011097824 */ /* 0x000fc800078e0208 */
[----:B------:R-:W-:-:S05]  /*1300*/  IMAD.WIDE R8, R9, 0x4, R46 ;  /* 0x0000000409087825 */ /* 0x000fca00078e022e */
        /* <DEDUP_REMOVED lines=16> */
[----:B0-----:R-:W-:-:S04]  /*1410*/  IMAD.IADD R6, R18, 0x1, R88 ;  /* 0x0000000112067824 */ /* 0x001fc800078e0258 */
[----:B------:R-:W-:-:S04]  /*1420*/  IMAD R7, R17, 0x9880, R6 ;  /* 0x0000988011077824 */ /* 0x000fc800078e0206 */
[----:B------:R-:W-:-:S04]  /*1430*/  IMAD.WIDE R6, R7, 0x4, R46 ;  /* 0x0000000407067825 */ /* 0x000fc800078e022e */
[----:B------:R-:W-:-:S04]  /*1440*/  IMAD.IADD R8, R18, 0x1, R89 ;  /* 0x0000000112087824 */ /* 0x000fc800078e0259 */
[----:B------:R-:W-:-:S04]  /*1450*/  IMAD R9, R17, 0x9880, R8 ;  /* 0x0000988011097824 */ /* 0x000fc800078e0208 */
[----:B------:R-:W-:-:S04]  /*1460*/  IMAD.WIDE R8, R9, 0x4, R46 ;  /* 0x0000000409087825 */ /* 0x000fc800078e022e */
[----:B------:R-:W-:Y:S02]  /*1470*/  VIADD R91, R83, 0x9b00 ;  /* 0x00009b00535b7836 */ /* 0x000fe40000000000 */
[----:B------:R-:W-:Y:S02]  /*1480*/  IMAD.MOV.U32 R40, RZ, RZ, RZ ;  /* 0x000000ffff287224 */ /* 0x000fe400078e00ff */
[----:B------:R-:W-:Y:S02]  /*1490*/  IMAD.IADD R14, R14, 0x1, R91 ;  /* 0x000000010e0e7824 */ /* 0x000fe400078e025b */
[----:B------:R-:W-:Y:S01]  /*14a0*/  IMAD.MOV.U32 R32, RZ, RZ, RZ ;  /* 0x000000ffff207224 */ /* 0x000fe200078e00ff */
[-C--:B--2---:R-:W-:Y:S02]  /*14b0*/  FSETP.GEU.AND P5, PT, R19, R24.reuse, PT ;  /* 0x000000181300720b */ /* 0x084fe40003fae000 */
[----:B------:R-:W-:Y:S02]  /*14c0*/  FSETP.NAN.AND P3, PT, R24, R24, PT ;  /* 0x000000181800720b */ /* 0x000fe40003f68000 */
[----:B------:R-:W-:-:S09]  /*14d0*/  P2R R77, PR, RZ, 0x20 ;  /* 0x00000020ff4d7803 */ /* 0x000fd20000000000 */
[----:B------:R-:W-:-:S04]  /*14e0*/  @P5 FSEL R24, R24, R19, P3 ;  /* 0x0000001318185208 */ /* 0x000fc80001800000 */
[-C--:B---3--:R-:W-:Y:S02]  /*14f0*/  FSETP.GEU.AND P5, PT, R24, R5.reuse, PT ;  /* 0x000000051800720b */ /* 0x088fe40003fae000 */
[----:B------:R-:W-:-:S11]  /*1500*/  FSETP.NAN.AND P3, PT, R5, R5, PT ;  /* 0x000000050500720b */ /* 0x000fd60003f68000 */
[----:B------:R-:W-:Y:S01]  /*1510*/  @P5 FSEL R5, R5, R24, P3 ;  /* 0x0000001805055208 */ /* 0x000fe20001800000 */
[----:B------:R-:W-:-:S06]  /*1520*/  IMAD.MOV.U32 R24, RZ, RZ, RZ ;  /* 0x000000ffff187224 */ /* 0x000fcc00078e00ff */
[----:B------:R0:W2:Y:S01]  /*1530*/  @P2 LDG.E.EL R24, desc[UR6][R6.64] ;  /* 0x0000000606182981 */ /* 0x0000a2000c2e1900 */
[----:B------:R-:W-:-:S06]  /*1540*/  IMAD.MOV.U32 R19, RZ, RZ, RZ ;  /* 0x000000ffff137224 */ /* 0x000fcc00078e00ff */
[----:B------:R1:W3:Y:S01]  /*1550*/  @P2 LDG.E.EL R19, desc[UR6][R8.64] ;  /* 0x0000000608132981 */ /* 0x0002e2000c2e1900 */
[----:B0-----:R-:W-:-:S04]  /*1560*/  IMAD.IADD R6, R18, 0x1, R90 ;  /* 0x0000000112067824 */ /* 0x001fc800078e025a */
[----:B------:R-:W-:Y:S02]  /*1570*/  IMAD R7, R17, 0x9880, R6 ;  /* 0x0000988011077824 */ /* 0x000fe400078e0206 */
[----:B-1----:R-:W-:Y:S02]  /*1580*/  IMAD R9, R13, 0x9880, R14 ;  /* 0x000098800d097824 */ /* 0x002fe400078e020e */
[----:B------:R-:W-:-:S04]  /*1590*/  IMAD.WIDE R6, R7, 0x4, R46 ;  /* 0x0000000407067825 */ /* 0x000fc800078e022e */
[----:B------:R-:W-:Y:S01]  /*15a0*/  IMAD.WIDE R8, R9, 0x4, R46 ;  /* 0x0000000409087825 */ /* 0x000fe200078e022e */
[----:B------:R0:W4:Y:S04]  /*15b0*/  @P2 LDG.E.EL R40, desc[UR6][R6.64] ;  /* 0x0000000606282981 */ /* 0x000128000c2e1900 */
[----:B------:R1:W5:Y:S01]  /*15c0*/  @P4 LDG.E.EL R28, desc[UR6][R8.64] ;  /* 0x00000006081c4981 */ /* 0x000362000c2e1900 */
[--C-:B0-----:R-:W-:Y:S02]  /*15d0*/  IMAD.IADD R7, R12, 0x1, R91.reuse ;  /* 0x000000010c077824 */ /* 0x101fe400078e025b */
[----:B------:R-:W-:Y:S02]  /*15e0*/  IMAD.IADD R13, R0, 0x1, R91 ;  /* 0x00000001000d7824 */ /* 0x000fe400078e025b */
[----:B------:R-:W-:-:S02]  /*15f0*/  IMAD R7, R10, 0x9880, R7 ;  /* 0x000098800a077824 */ /* 0x000fc400078e0207 */
[----:B------:R-:W-:Y:S02]  /*1600*/  IMAD R13, R2, 0x9880, R13 ;  /* 0x00009880020d7824 */ /* 0x000fe400078e020d */
[----:B-1----:R-:W-:-:S05]  /*1610*/  IMAD.WIDE R8, R7, 0x4, R46 ;  /* 0x0000000407087825 */ /* 0x002fca00078e022e */
[----:B------:R0:W5:Y:S02]  /*1620*/  @P0 LDG.E.EL R29, desc[UR6][R8.64] ;  /* 0x00000006081d0981 */ /* 0x000164000c2e1900 */
[----:B0-----:R-:W-:-:S05]  /*1630*/  IMAD.WIDE R8, R13, 0x4, R46 ;  /* 0x000000040d087825 */ /* 0x001fca00078e022e */
[----:B------:R-:W5:Y:S01]  /*1640*/  @P1 LDG.E.EL R32, desc[UR6][R8.64] ;  /* 0x0000000608201981 */ /* 0x000f62000c2e1900 */
[----:B------:R-:W-:Y:S02]  /*1650*/  P2R R75, PR, RZ, 0x20 ;  /* 0x00000020ff4b7803 */ /* 0x000fe40000000000 */
[----:B------:R-:W-:Y:S01]  /*1660*/  P2R R81, PR, RZ, 0x1 ;  /* 0x00000001ff517803 */ /* 0x000fe20000000000 */
[----:B------:R-:W-:Y:S02]  /*1670*/  IMAD.IADD R18, R18, 0x1, R91 ;  /* 0x0000000112127824 */ /* 0x000fe400078e025b */
[----:B------:R-:W-:Y:S01]  /*1680*/  IMAD.MOV.U32 R27, RZ, RZ, RZ ;  /* 0x000000ffff1b7224 */ /* 0x000fe200078e00ff */
[-C--:B--2---:R-:W-:Y:S02]  /*1690*/  FSETP.GEU.AND P5, PT, R5, R24.reuse, PT ;  /* 0x000000180500720b */ /* 0x084fe40003fae000 */
[----:B------:R-:W-:Y:S02]  /*16a0*/  FSETP.NAN.AND P3, PT, R24, R24, PT ;  /* 0x000000181800720b */ /* 0x000fe40003f68000 */
[----:B------:R-:W-:-:S09]  /*16b0*/  P2R R68, PR, RZ, 0x20 ;  /* 0x00000020ff447803 */ /* 0x000fd20000000000 */
[----:B------:R-:W-:-:S04]  /*16c0*/  @P5 FSEL R24, R24, R5, P3 ;  /* 0x0000000518185208 */ /* 0x000fc80001800000 */
[-C--:B---3--:R-:W-:Y:S02]  /*16d0*/  FSETP.GEU.AND P5, PT, R24, R19.reuse, PT ;  /* 0x000000131800720b */ /* 0x088fe40003fae000 */
[----:B------:R-:W-:Y:S02]  /*16e0*/  FSETP.NAN.AND P3, PT, R19, R19, PT ;  /* 0x000000131300720b */ /* 0x000fe40003f68000 */
[----:B------:R-:W-:-:S09]  /*16f0*/  P2R R5, PR, RZ, 0x20 ;  /* 0x00000020ff057803 */ /* 0x000fd20000000000 */
[----:B------:R-:W-:-:S04]  /*1700*/  @P5 FSEL R19, R19, R24, P3 ;  /* 0x0000001813135208 */ /* 0x000fc80001800000 */
[----:B----4-:R-:W-:Y:S02]  /*1710*/  FSETP.GEU.AND P5, PT, R19, R40, PT ;  /* 0x000000281300720b */ /* 0x010fe40003fae000 */
[----:B-----5:R-:W-:Y:S02]  /*1720*/  FSETP.GEU.AND P4, PT, R15, R28, PT ;  /* 0x0000001c0f00720b */ /* 0x020fe40003f8e000 */
[----:B------:R-:W-:Y:S02]  /*1730*/  FSETP.NAN.AND P3, PT, R40, R40, PT ;  /* 0x000000282800720b */ /* 0x000fe40003f68000 */
[----:B------:R-:W-:-:S07]  /*1740*/  P2R R24, PR, RZ, 0x10 ;  /* 0x00000010ff187803 */ /* 0x000fce0000000000 */
[----:B------:R-:W-:Y:S02]  /*1750*/  @P5 FSEL R40, R40, R19, P3 ;  /* 0x0000001328285208 */ /* 0x000fe40001800000 */
[----:B------:R-:W-:-:S04]  /*1760*/  FSETP.NAN.AND P3, PT, R28, R28, PT ;  /* 0x0000001c1c00720b */ /* 0x000fc80003f68000 */
[----:B------:R-:W-:Y:S02]  /*1770*/  @P4 SEL R28, R28, R15, P3 ;  /* 0x0000000f1c1c4207 */ /* 0x000fe40001800000 */
[-C--:B------:R-:W-:Y:S02]  /*1780*/  FSETP.GEU.AND P4, PT, R16, R29.reuse, PT ;  /* 0x0000001d1000720b */ /* 0x080fe40003f8e000 */
[----:B------:R-:W-:Y:S02]  /*1790*/  FSETP.NAN.AND P3, PT, R29, R29, PT ;  /* 0x0000001d1d00720b */ /* 0x000fe40003f68000 */
[----:B------:R-:W-:-:S09]  /*17a0*/  FSETP.GEU.AND P0, PT, R11, R32, PT ;  /* 0x000000200b00720b */ /* 0x000fd20003f0e000 */
[----:B------:R-:W-:Y:S02]  /*17b0*/  @P4 SEL R29, R29, R16, P3 ;  /* 0x000000101d1d4207 */ /* 0x000fe40001800000 */
[----:B------:R-:W-:-:S04]  /*17c0*/  FSETP.NAN.AND P3, PT, R32, R32, PT ;  /* 0x000000202000720b */ /* 0x000fc80003f68000 */
[----:B------:R-:W-:Y:S01]  /*17d0*/  @P0 SEL R32, R32, R11, P3 ;  /* 0x0000000b20200207 */ /* 0x000fe20001800000 */
[----:B------:R-:W-:-:S04]  /*17e0*/  IMAD R11, R17, 0x9880, R18 ;  /* 0x00009880110b7824 */ /* 0x000fc800078e0212 */
[----:B------:R-:W-:-:S05]  /*17f0*/  IMAD.WIDE R10, R11, 0x4, R46 ;  /* 0x000000040b0a7825 */ /* 0x000fca00078e022e */
[----:B------:R0:W2:Y:S02]  /*1800*/  @P2 LDG.E.EL R27, desc[UR6][R10.64] ;  /* 0x000000060a1b2981 */ /* 0x0000a4000c2e1900 */
[----:B0-----:R-:W-:Y:S01]  /*1810*/  LOP3.LUT R11, R45, 0x200, RZ, 0xfc, !PT ;  /* 0x000002002d0b7812 */ /* 0x001fe200078efcff */
[----:B------:R-:W-:-:S04]  /*1820*/  IMAD.MOV.U32 R10, RZ, RZ, RZ ;  /* 0x000000ffff0a7224 */ /* 0x000fc800078e00ff */
[----:B------:R-:W-:-:S05]  /*1830*/  IMAD.HI R12, R11, -0x77777777, R10 ;  /* 0x888888890b0c7827 */ /* 0x000fca00078e020a */
[----:B------:R-:W-:-:S04]  /*1840*/  SHF.R.U32.HI R13, RZ, 0x1f, R12 ;  /* 0x0000001fff0d7819 */ /* 0x000fc8000001160c */
[----:B------:R-:W-:Y:S01]  /*1850*/  LEA.HI.SX32 R13, R12, R13, 0x1c ;  /* 0x0000000d0c0d7211 */ /* 0x000fe200078fe2ff */
[----:B------:R-:W-:Y:S01]  /*1860*/  IMAD.MOV.U32 R12, RZ, RZ, RZ ;  /* 0x000000ffff0c7224 */ /* 0x000fe200078e00ff */
[----:B------:R-:W-:Y:S01]  /*1870*/  P2R R8, PR, RZ, 0x1 ;  /* 0x00000001ff087803 */ /* 0x000fe20000000000 */
[----:B------:R-:W-:-:S04]  /*1880*/  IMAD.HI R0, R11, -0x6e5d4c3b, R10 ;  /* 0x91a2b3c50b007827 */ /* 0x000fc800078e020a */
[----:B------:R-:W-:Y:S01]  /*1890*/  IMAD.HI R2, R13, -0x77777777, R12 ;  /* 0x888888890d027827 */ /* 0x000fe200078e020c */
[----:B------:R-:W-:-:S03]  /*18a0*/  SHF.R.U32.HI R15, RZ, 0x1f, R0 ;  /* 0x0000001fff0f7819 */ /* 0x000fc60000011600 */
[----:B------:R-:W-:Y:S01]  /*18b0*/  IMAD R10, R13, -0x1e, R11 ;  /* 0xffffffe20d0a7824 */ /* 0x000fe200078e020b */
[----:B------:R-:W-:Y:S02]  /*18c0*/  SHF.R.U32.HI R17, RZ, 0x1f, R2 ;  /* 0x0000001fff117819 */ /* 0x000fe40000011602 */
[----:B------:R-:W-:Y:S01]  /*18d0*/  LEA.HI.SX32 R15, R0, R15, 0x17 ;  /* 0x0000000f000f7211 */ /* 0x000fe200078fbaff */
[----:B------:R-:W-:Y:S01]  /*18e0*/  IMAD R10, R10, 0x280, RZ ;  /* 0x000002800a0a7824 */ /* 0x000fe200078e02ff */
[----:B------:R-:W-:-:S03]  /*18f0*/  LEA.HI R17, R2, R17, RZ, 0x1c ;  /* 0x0000001102117211 */ /* 0x000fc600078fe0ff */
[----:B------:R-:W-:Y:S02]  /*1900*/  IMAD R15, R15, 0x122b40, R10 ;  /* 0x00122b400f0f7824 */ /* 0x000fe400078e020a */
[----:B------:R-:W-:-:S04]  /*1910*/  IMAD R0, R17, -0x1e, R13 ;  /* 0xffffffe211007824 */ /* 0x000fc800078e020d */
[----:B------:R-:W-:-:S04]  /*1920*/  IMAD R0, R0, 0x9880, R15 ;  /* 0x0000988000007824 */ /* 0x000fc800078e020f */
[C---:B------:R-:W-:Y:S02]  /*1930*/  IMAD.IADD R13, R0.reuse, 0x1, R84 ;  /* 0x00000001000d7824 */ /* 0x040fe400078e0254 */
[----:B------:R-:W-:Y:S02]  /*1940*/  IMAD.IADD R15, R0, 0x1, R83 ;  /* 0x00000001000f7824 */ /* 0x000fe400078e0253 */
[----:B------:R-:W-:Y:S02]  /*1950*/  IMAD.MOV.U32 R17, RZ, RZ, RZ ;  /* 0x000000ffff117224 */ /* 0x000fe400078e00ff */
[----:B------:R-:W-:Y:S02]  /*1960*/  IMAD.MOV.U32 R2, RZ, RZ, RZ ;  /* 0x000000ffff027224 */ /* 0x000fe400078e00ff */
[----:B------:R-:W-:-:S04]  /*1970*/  IMAD.WIDE R12, R13, 0x4, R46 ;  /* 0x000000040d0c7825 */ /* 0x000fc800078e022e */
[----:B------:R-:W-:Y:S01]  /*1980*/  IMAD.WIDE R14, R15, 0x4, R46 ;  /* 0x000000040f0e7825 */ /* 0x000fe200078e022e */
[-C--:B--2---:R-:W-:Y:S02]  /*1990*/  FSETP.GEU.AND P0, PT, R40, R27.reuse, PT ;  /* 0x0000001b2800720b */ /* 0x084fe40003f0e000 */
[----:B------:R-:W-:Y:S02]  /*19a0*/  FSETP.NAN.AND P3, PT, R27, R27, PT ;  /* 0x0000001b1b00720b */ /* 0x000fe40003f68000 */
[----:B------:R-:W-:-:S09]  /*19b0*/  P2R R9, PR, RZ, 0x1 ;  /* 0x00000001ff097803 */ /* 0x000fd20000000000 */
[----:B------:R-:W-:Y:S02]  /*19c0*/  @P0 SEL R27, R27, R40, P3 ;  /* 0x000000281b1b0207 */ /* 0x000fe40001800000 */
[----:B------:R-:W-:-:S04]  /*19d0*/  ISETP.GE.AND P0, PT, R83, 0x140, PT ;  /* 0x000001405300780c */ /* 0x000fc80003f06270 */
[----:B------:R-:W-:-:S13]  /*19e0*/  ISETP.LT.AND P3, PT, R11, 0xe10, !P0 ;  /* 0x00000e100b00780c */ /* 0x000fda0004761270 */
[----:B------:R0:W2:Y:S04]  /*19f0*/  @P3 LDG.E.EL R17, desc[UR6][R12.64] ;  /* 0x000000060c113981 */ /* 0x0000a8000c2e1900 */
[----:B------:R1:W2:Y:S01]  /*1a00*/  @P3 LDG.E.EL R2, desc[UR6][R14.64] ;  /* 0x000000060e023981 */ /* 0x0002a2000c2e1900 */
[----:B------:R-:W-:Y:S02]  /*1a10*/  P2R R82, PR, RZ, 0x2 ;  /* 0x00000002ff527803 */ /* 0x000fe40000000000 */
[----:B------:R-:W-:Y:S01]  /*1a20*/  P2R R7, PR, RZ, 0x10 ;  /* 0x00000010ff077803 */ /* 0x000fe20000000000 */
[----:B------:R-:W-:-:S04]  /*1a30*/  IMAD.IADD R11, R0, 0x1, R85 ;  /* 0x00000001000b7824 */ /* 0x000fc800078e0255 */
[----:B0-----:R-:W-:-:S04]  /*1a40*/  IMAD.WIDE R12, R11, 0x4, R46 ;  /* 0x000000040b0c7825 */ /* 0x001fc800078e022e */
[----:B------:R-:W-:Y:S02]  /*1a50*/  IMAD.IADD R11, R0, 0x1, R86 ;  /* 0x00000001000b7824 */ /* 0x000fe400078e0256 */
[----:B-1----:R-:W-:Y:S01]  /*1a60*/  IMAD.MOV.U32 R15, RZ, RZ, RZ ;  /* 0x000000ffff0f7224 */ /* 0x002fe200078e00ff */
[C---:B--2---:R-:W-:Y:S02]  /*1a70*/  FSETP.GT.AND P1, PT, R17.reuse, R2, PT ;  /* 0x000000021100720b */ /* 0x044fe40003f24000 */
[----:B------:R-:W-:-:S11]  /*1a80*/  FSETP.NAN.AND P4, PT, R17, R17, PT ;  /* 0x000000111100720b */ /* 0x000fd60003f88000 */
[----:B------:R-:W-:Y:S01]  /*1a90*/  @!P1 FSEL R17, R17, R2, P4 ;  /* 0x0000000211119208 */ /* 0x000fe20002000000 */
[----:B------:R-:W-:-:S06]  /*1aa0*/  IMAD.MOV.U32 R2, RZ, RZ, RZ ;  /* 0x000000ffff027224 */ /* 0x000fcc00078e00ff */
[----:B------:R0:W2:Y:S02]  /*1ab0*/  @P3 LDG.E.EL R2, desc[UR6][R12.64] ;  /* 0x000000060c023981 */ /* 0x0000a4000c2e1900 */
[----:B0-----:R-:W-:-:S05]  /*1ac0*/  IMAD.WIDE R12, R11, 0x4, R46 ;  /* 0x000000040b0c7825 */ /* 0x001fca00078e022e */
[----:B------:R0:W3:Y:S01]  /*1ad0*/  @P3 LDG.E.EL R15, desc[UR6][R12.64] ;  /* 0x000000060c0f3981 */ /* 0x0000e2000c2e1900 */
[----:B------:R-:W-:Y:S01]  /*1ae0*/  P2R R10, PR, RZ, 0x2 ;  /* 0x00000002ff0a7803 */ /* 0x000fe20000000000 */
[----:B------:R-:W-:-:S04]  /*1af0*/  IMAD.IADD R11, R0, 0x1, R87 ;  /* 0x00000001000b7824 */ /* 0x000fc800078e0257 */
[----:B0-----:R-:W-:-:S04]  /*1b00*/  IMAD.WIDE R12, R11, 0x4, R46 ;  /* 0x000000040b0c7825 */ /* 0x001fc800078e022e */
[----:B------:R-:W-:Y:S01]  /*1b10*/  IMAD.IADD R11, R0, 0x1, R88 ;  /* 0x00000001000b7824 */ /* 0x000fe200078e0258 */
        /* <DEDUP_REMOVED lines=9> */
[----:B------:R-:W-:Y:S02]  /*1bb0*/  IMAD.MOV.U32 R17, RZ, RZ, RZ ;  /* 0x000000ffff117224 */ /* 0x000fe400078e00ff */
[----:B0-----:R-:W-:-:S05]  /*1bc0*/  IMAD.WIDE R12, R11, 0x4, R46 ;  /* 0x000000040b0c7825 */ /* 0x001fca00078e022e */
[----:B------:R-:W3:Y:S01]  /*1bd0*/  @P3 LDG.E.EL R17, desc[UR6][R12.64] ;  /* 0x000000060c113981 */ /* 0x000ee2000c2e1900 */
[----:B------:R-:W-:Y:S01]  /*1be0*/  P2R R76, PR, RZ, 0x2 ;  /* 0x00000002ff4c7803 */ /* 0x000fe20000000000 */
[----:B------:R-:W-:Y:S01]  /*1bf0*/  IMAD.MOV.U32 R19, RZ, RZ, RZ ;  /* 0x000000ffff137224 */ /* 0x000fe200078e00ff */
[-C--:B--2---:R-:W-:Y:S02]  /*1c00*/  FSETP.GEU.AND P1, PT, R15, R2.reuse, PT ;  /* 0x000000020f00720b */ /* 0x084fe40003f2e000 */
[----:B------:R-:W-:Y:S02]  /*1c10*/  FSETP.NAN.AND P4, PT, R2, R2, PT ;  /* 0x000000020200720b */ /* 0x000fe40003f88000 */
[----:B------:R-:W-:-:S09]  /*1c20*/  P2R R70, PR, RZ, 0x2 ;  /* 0x00000002ff467803 */ /* 0x000fd20000000000 */
[----:B------:R-:W-:-:S04]  /*1c30*/  @P1 FSEL R2, R2, R15, P4 ;  /* 0x0000000f02021208 */ /* 0x000fc80002000000 */
[-C--:B---3--:R-:W-:Y:S02]  /*1c40*/  FSETP.GEU.AND P1, PT, R2, R17.reuse, PT ;  /* 0x000000110200720b */ /* 0x088fe40003f2e000 */
[----:B------:R-:W-:Y:S01]  /*1c50*/  FSETP.NAN.AND P4, PT, R17, R17, PT ;  /* 0x000000111100720b */ /* 0x000fe20003f88000 */
[----:B------:R-:W-:-:S04]  /*1c60*/  IMAD.IADD R15, R0, 0x1, R89 ;  /* 0x00000001000f7824 */ /* 0x000fc800078e0259 */
[----:B------:R-:W-:-:S06]  /*1c70*/  IMAD.WIDE R12, R15, 0x4, R46 ;  /* 0x000000040f0c7825 */ /* 0x000fcc00078e022e */
[----:B------:R-:W-:Y:S01]  /*1c80*/  @P1 FSEL R17, R17, R2, P4 ;  /* 0x0000000211111208 */ /* 0x000fe20002000000 */
[----:B------:R-:W-:-:S06]  /*1c90*/  IMAD.MOV.U32 R2, RZ, RZ, RZ ;  /* 0x000000ffff027224 */ /* 0x000fcc00078e00ff */
[----:B------:R-:W2:Y:S01]  /*1ca0*/  @P3 LDG.E.EL R2, desc[UR6][R12.64] ;  /* 0x000000060c023981 */ /* 0x000ea2000c2e1900 */
[----:B------:R-:W-:-:S04]  /*1cb0*/  IMAD.IADD R15, R0, 0x1, R90 ;  /* 0x00000001000f7824 */ /* 0x000fc800078e025a */
[----:B------:R-:W-:-:S05]  /*1cc0*/  IMAD.WIDE R14, R15, 0x4, R46 ;  /* 0x000000040f0e7825 */ /* 0x000fca00078e022e */
[----:B------:R-:W3:Y:S01]  /*1cd0*/  @P3 LDG.E.EL R19, desc[UR6][R14.64] ;  /* 0x000000060e133981 */ /* 0x000ee2000c2e1900 */
[----:B------:R-:W-:Y:S02]  /*1ce0*/  P2R R11, PR, RZ, 0x2 ;  /* 0x00000002ff0b7803 */ /* 0x000fe40000000000 */
        /* <DEDUP_REMOVED lines=10> */
[----:B------:R0:W2:Y:S01]  /*1d90*/  @P3 LDG.E.EL R2, desc[UR6][R14.64] ;  /* 0x000000060e023981 */ /* 0x0000a2000c2e1900 */
[----:B------:R-:W-:Y:S02]  /*1da0*/  P2R R71, PR, RZ, 0x8 ;  /* 0x00000008ff477803 */ /* 0x000fe40000000000 */
[----:B0-----:R-:W-:Y:S01]  /*1db0*/  LOP3.LUT R15, R45, 0x280, RZ, 0xfc, !PT ;  /* 0x000002802d0f7812 */ /* 0x001fe200078efcff */
[----:B------:R-:W-:-:S04]  /*1dc0*/  IMAD.MOV.U32 R14, RZ, RZ, RZ ;  /* 0x000000ffff0e7224 */ /* 0x000fc800078e00ff */
[----:B------:R-:W-:-:S05]  /*1dd0*/  IMAD.HI R16, R15, -0x77777777, R14 ;  /* 0x888888890f107827 */ /* 0x000fca00078e020e */
[----:B------:R-:W-:-:S04]  /*1de0*/  SHF.R.U32.HI R17, RZ, 0x1f, R16 ;  /* 0x0000001fff117819 */ /* 0x000fc80000011610 */
[----:B------:R-:W-:Y:S01]  /*1df0*/  LEA.HI.SX32 R17, R16, R17, 0x1c ;  /* 0x0000001110117211 */ /* 0x000fe200078fe2ff */
[----:B------:R-:W-:Y:S02]  /*1e00*/  IMAD.MOV.U32 R16, RZ, RZ, RZ ;  /* 0x000000ffff107224 */ /* 0x000fe400078e00ff */
[----:B------:R-:W-:-:S04]  /*1e10*/  IMAD.HI R0, R15, -0x6e5d4c3b, R14 ;  /* 0x91a2b3c50f007827 */ /* 0x000fc800078e020e */
[----:B------:R-:W-:-:S04]  /*1e20*/  IMAD.HI R14, R17, -0x77777777, R16 ;  /* 0x88888889110e7827 */ /* 0x000fc800078e0210 */
[----:B------:R-:W-:Y:S01]  /*1e30*/  IMAD R16, R17, -0x1e, R15 ;  /* 0xffffffe211107824 */ /* 0x000fe200078e020f */
[----:B------:R-:W-:-:S03]  /*1e40*/  SHF.R.U32.HI R49, RZ, 0x1f, R14 ;  /* 0x0000001fff317819 */ /* 0x000fc6000001160e */
[----:B------:R-:W-:Y:S01]  /*1e50*/  IMAD R16, R16, 0x280, RZ ;  /* 0x0000028010107824 */ /* 0x000fe200078e02ff */
[----:B------:R-:W-:Y:S01]  /*1e60*/  LEA.HI R49, R14, R49, RZ, 0x1c ;  /* 0x000000310e317211 */ /* 0x000fe200078fe0ff */
[----:B------:R-:W-:Y:S01]  /*1e70*/  IMAD.MOV.U32 R14, RZ, RZ, RZ ;  /* 0x000000ffff0e7224 */ /* 0x000fe200078e00ff */
[-C--:B--2---:R-:W-:Y:S02]  /*1e80*/  FSETP.GEU.AND P3, PT, R19, R2.reuse, PT ;  /* 0x000000021300720b */ /* 0x084fe40003f6e000 */
[----:B------:R-:W-:-:S11]  /*1e90*/  FSETP.NAN.AND P4, PT, R2, R2, PT ;  /* 0x000000020200720b */ /* 0x000fd60003f88000 */
[----:B------:R-:W-:Y:S02]  /*1ea0*/  @P3 SEL R2, R2, R19, P4 ;  /* 0x0000001302023207 */ /* 0x000fe40002000000 */
[----:B------:R-:W-:-:S04]  /*1eb0*/  SHF.R.U32.HI R19, RZ, 0x1f, R0 ;  /* 0x0000001fff137819 */ /* 0x000fc80000011600 */
[----:B------:R-:W-:Y:S01]  /*1ec0*/  LEA.HI.SX32 R19, R0, R19, 0x17 ;  /* 0x0000001300137211 */ /* 0x000fe200078fbaff */
[----:B------:R-:W-:-:S04]  /*1ed0*/  IMAD R0, R49, -0x1e, R17 ;  /* 0xffffffe231007824 */ /* 0x000fc800078e0211 */
[----:B------:R-:W-:Y:S01]  /*1ee0*/  IMAD R19, R19, 0x122b40, R16 ;  /* 0x00122b4013137824 */ /* 0x000fe200078e0210 */
[----:B------:R-:W-:-:S03]  /*1ef0*/  ISETP.LT.AND P4, PT, R15, 0xe10, !P0 ;  /* 0x00000e100f00780c */ /* 0x000fc60004781270 */
[----:B------:R-:W-:-:S04]  /*1f00*/  IMAD R0, R0, 0x9880, R19 ;  /* 0x0000988000007824 */ /* 0x000fc800078e0213 */
[C---:B------:R-:W-:Y:S02]  /*1f10*/  IMAD.IADD R17, R0.reuse, 0x1, R84 ;  /* 0x0000000100117824 */ /* 0x040fe400078e0254 */
[----:B------:R-:W-:Y:S02]  /*1f20*/  IMAD.IADD R19, R0, 0x1, R83 ;  /* 0x0000000100137824 */ /* 0x000fe400078e0253 */
[----:B------:R-:W-:Y:S02]  /*1f30*/  IMAD.MOV.U32 R49, RZ, RZ, RZ ;  /* 0x000000ffff317224 */ /* 0x000fe400078e00ff */
[----:B------:R-:W-:-:S04]  /*1f40*/  IMAD.WIDE R16, R17, 0x4, R46 ;  /* 0x0000000411107825 */ /* 0x000fc800078e022e */
[----:B------:R-:W-:Y:S01]  /*1f50*/  IMAD.WIDE R18, R19, 0x4, R46 ;  /* 0x0000000413127825 */ /* 0x000fe200078e022e */
[----:B------:R0:W2:Y:S04]  /*1f60*/  @P4 LDG.E.EL R49, desc[UR6][R16.64] ;  /* 0x0000000610314981 */ /* 0x0000a8000c2e1900 */
[----:B------:R1:W2:Y:S01]  /*1f70*/  @P4 LDG.E.EL R14, desc[UR6][R18.64] ;  /* 0x00000006120e4981 */ /* 0x0002a2000c2e1900 */
[----:B------:R-:W-:Y:S02]  /*1f80*/  P2R R13, PR, RZ, 0x2 ;  /* 0x00000002ff0d7803 */ /* 0x000fe40000000000 */
[----:B------:R-:W-:Y:S01]  /*1f90*/  P2R R6, PR, RZ, 0x20 ;  /* 0x00000020ff067803 */ /* 0x000fe20000000000 */
[----:B------:R-:W-:Y:S02]  /*1fa0*/  IMAD.IADD R15, R0, 0x1, R85 ;  /* 0x00000001000f7824 */ /* 0x000fe400078e0255 */
[----:B------:R-:W-:-:S02]  /*1fb0*/  IMAD.MOV.U32 R40, RZ, RZ, RZ ;  /* 0x000000ffff287224 */ /* 0x000fc400078e00ff */
[----:B0-----:R-:W-:Y:S01]  /*1fc0*/  IMAD.IADD R17, R0, 0x1, R86 ;  /* 0x0000000100117824 */ /* 0x001fe200078e0256 */
[----:B-1----:R-:W-:Y:S02]  /*1fd0*/  CS2R R18, SRZ ;  /* 0x0000000000127805 */ /* 0x002fe4000001ff00 */
[C---:B--2---:R-:W-:Y:S02]  /*1fe0*/  FSETP.GT.AND P1, PT, R49.reuse, R14, PT ;  /* 0x0000000e3100720b */ /* 0x044fe40003f24000 */
[----:B------:R-:W-:-:S11]  /*1ff0*/  FSETP.NAN.AND P5, PT, R49, R49, PT ;  /* 0x000000313100720b */ /* 0x000fd60003fa8000 */
[----:B------:R-:W-:Y:S01]  /*2000*/  @!P1 FSEL R49, R49, R14, P5 ;  /* 0x0000000e31319208 */ /* 0x000fe20002800000 */
[----:B------:R-:W-:-:S05]  /*2010*/  IMAD.WIDE R14, R15, 0x4, R46 ;  /* 0x000000040f0e7825 */ /* 0x000fca00078e022e */
[----:B------:R0:W2:Y:S02]  /*2020*/  @P4 LDG.E.EL R40, desc[UR6][R14.64] ;  /* 0x000000060e284981 */ /* 0x0000a4000c2e1900 */
[----:B0-----:R-:W-:-:S05]  /*2030*/  IMAD.WIDE R14, R17, 0x4, R46 ;  /* 0x00000004110e7825 */ /* 0x001fca00078e022e */
[----:B------:R0:W3:Y:S01]  /*2040*/  @P4 LDG.E.EL R19, desc[UR6][R14.64] ;  /* 0x000000060e134981 */ /* 0x0000e2000c2e1900 */
[----:B------:R-:W-:-:S04]  /*2050*/  IMAD.IADD R17, R0, 0x1, R87 ;  /* 0x0000000100117824 */ /* 0x000fc800078e0257 */
[----:B0-----:R-:W-:-:S05]  /*2060*/  IMAD.WIDE R14, R17, 0x4, R46 ;  /* 0x00000004110e7825 */ /* 0x001fca00078e022e */
[----:B------:R-:W4:Y:S01]  /*2070*/  @P4 LDG.E.EL R18, desc[UR6][R14.64] ;  /* 0x000000060e124981 */ /* 0x000f22000c2e1900 */
[----:B------:R-:W-:Y:S01]  /*2080*/  P2R R67, PR, RZ, 0x2 ;  /* 0x00000002ff437803 */ /* 0x000fe20000000000 */
[----:B------:R-:W-:-:S04]  /*2090*/  IMAD.IADD R17, R0, 0x1, R88 ;  /* 0x0000000100117824 */ /* 0x000fc800078e0258 */
[----:B------:R-:W-:Y:S01]  /*20a0*/  IMAD.WIDE R16, R17, 0x4, R46 ;  /* 0x0000000411107825 */ /* 0x000fe200078e022e */
[-C--:B--2---:R-:W-:Y:S02]  /*20b0*/  FSETP.GEU.AND P1, PT, R49, R40.reuse, PT ;  /* 0x000000283100720b */ /* 0x084fe40003f2e000 */
[----:B------:R-:W-:Y:S02]  /*20c0*/  FSETP.NAN.AND P5, PT, R40, R40, PT ;  /* 0x000000282800720b */ /* 0x000fe40003fa8000 */
[----:B------:R-:W-:-:S09]  /*20d0*/  P2R R66, PR, RZ, 0x2 ;  /* 0x00000002ff427803 */ /* 0x000fd20000000000 */
[----:B------:R-:W-:-:S04]  /*20e0*/  @P1 FSEL R40, R40, R49, P5 ;  /* 0x0000003128281208 */ /* 0x000fc80002800000 */
[-C--:B---3--:R-:W-:Y:S02]  /*20f0*/  FSETP.GEU.AND P1, PT, R40, R19.reuse, PT ;  /* 0x000000132800720b */ /* 0x088fe40003f2e000 */
[----:B------:R-:W-:Y:S02]  /*2100*/  FSETP.NAN.AND P5, PT, R19, R19, PT ;  /* 0x000000131300720b */ /* 0x000fe40003fa8000 */
[----:B------:R-:W-:Y:S02]  /*2110*/  CS2R R48, SRZ ;  /* 0x0000000000307805 */ /* 0x000fe4000001ff00 */
[----:B------:R-:W-:-:S04]  /*2120*/  P2R R65, PR, RZ, 0x2 ;  /* 0x00000002ff417803 */ /* 0x000fc80000000000 */
[----:B------:R0:W2:Y:S03]  /*2130*/  @P4 LDG.E.EL R49, desc[UR6][R16.64] ;  /* 0x0000000610314981 */ /* 0x0000a6000c2e1900 */
[----:B------:R-:W-:-:S04]  /*2140*/  @P1 FSEL R19, R19, R40, P5 ;  /* 0x0000002813131208 */ /* 0x000fc80002800000 */
[-C--:B----4-:R-:W-:Y:S02]  /*2150*/  FSETP.GEU.AND P1, PT, R19, R18.reuse, PT ;  /* 0x000000121300720b */ /* 0x090fe40003f2e000 */
[----:B------:R-:W-:Y:S01]  /*2160*/  FSETP.NAN.AND P5, PT, R18, R18, PT ;  /* 0x000000121200720b */ /* 0x000fe20003fa8000 */
[----:B------:R-:W-:-:S10]  /*2170*/  IMAD.MOV.U32 R40, RZ, RZ, RZ ;  /* 0x000000ffff287224 */ /* 0x000fd400078e00ff */
[----:B------:R-:W-:Y:S01]  /*2180*/  @P1 FSEL R18, R18, R19, P5 ;  /* 0x0000001312121208 */ /* 0x000fe20002800000 */
[----:B------:R-:W-:-:S04]  /*2190*/  IMAD.IADD R19, R0, 0x1, R89 ;  /* 0x0000000100137824 */ /* 0x000fc800078e0259 */
[----:B0-----:R-:W-:-:S05]  /*21a0*/  IMAD.WIDE R16, R19, 0x4, R46 ;  /* 0x0000000413107825 */ /* 0x001fca00078e022e */
[----:B------:R-:W3:Y:S01]  /*21b0*/  @P4 LDG.E.EL R40, desc[UR6][R16.64] ;  /* 0x0000000610284981 */ /* 0x000ee2000c2e1900 */
[----:B------:R-:W-:Y:S01]  /*21c0*/  P2R R14, PR, RZ, 0x2 ;  /* 0x00000002ff0e7803 */ /* 0x000fe20000000000 */
[----:B------:R-:W-:Y:S02]  /*21d0*/  IMAD.IADD R19, R0, 0x1, R90 ;  /* 0x0000000100137824 */ /* 0x000fe400078e025a */
[----:B------:R-:W-:Y:S01]  /*21e0*/  IMAD.MOV.U32 R51, RZ, RZ, RZ ;  /* 0x000000ffff337224 */ /* 0x000fe200078e00ff */
[-C--:B--2---:R-:W-:Y:S02]  /*21f0*/  FSETP.GEU.AND P1, PT, R18, R49.reuse, PT ;  /* 0x000000311200720b */ /* 0x084fe40003f2e000 */
[----:B------:R-:W-:Y:S02]  /*2200*/  FSETP.NAN.AND P5, PT, R49, R49, PT ;  /* 0x000000313100720b */ /* 0x000fe40003fa8000 */
[----:B------:R-:W-:-:S09]  /*2210*/  P2R R15, PR, RZ, 0x2 ;  /* 0x00000002ff0f7803 */ /* 0x000fd20000000000 */
[----:B------:R-:W-:Y:S01]  /*2220*/  @P1 FSEL R49, R49, R18, P5 ;  /* 0x0000001231311208 */ /* 0x000fe20002800000 */
[----:B------:R-:W-:-:S05]  /*2230*/  IMAD.WIDE R18, R19, 0x4, R46 ;  /* 0x0000000413127825 */ /* 0x000fca00078e022e */
[----:B------:R0:W2:Y:S01]  /*2240*/  @P4 LDG.E.EL R51, desc[UR6][R18.64] ;  /* 0x0000000612334981 */ /* 0x0000a2000c2e1900 */
[-C--:B---3--:R-:W-:Y:S02]  /*2250*/  FSETP.GEU.AND P1, PT, R49, R40.reuse, PT ;  /* 0x000000283100720b */ /* 0x088fe40003f2e000 */
[----:B------:R-:W-:-:S11]  /*2260*/  FSETP.NAN.AND P5, PT, R40, R40, PT ;  /* 0x000000282800720b */ /* 0x000fd60003fa8000 */
[----:B------:R-:W-:Y:S01]  /*2270*/  @P1 FSEL R40, R40, R49, P5 ;  /* 0x0000003128281208 */ /* 0x000fe20002800000 */
[----:B------:R-:W-:Y:S02]  /*2280*/  IMAD.IADD R49, R0, 0x1, R91 ;  /* 0x0000000100317824 */ /* 0x000fe400078e025b */
[----:B------:R-:W-:Y:S02]  /*2290*/  IMAD.MOV.U32 R0, RZ, RZ, RZ ;  /* 0x000000ffff007224 */ /* 0x000fe400078e00ff */
[----:B0-----:R-:W-:-:S05]  /*22a0*/  IMAD.WIDE R18, R49, 0x4, R46 ;  /* 0x0000000431127825 */ /* 0x001fca00078e022e */
[----:B------:R0:W3:Y:S01]  /*22b0*/  @P4 LDG.E.EL R0, desc[UR6][R18.64] ;  /* 0x0000000612004981 */ /* 0x0000e2000c2e1900 */
[----:B------:R-:W-:Y:S02]  /*22c0*/  P2R R74, PR, RZ, 0x8 ;  /* 0x00000008ff4a7803 */ /* 0x000fe40000000000 */
[----:B------:R-:W-:Y:S02]  /*22d0*/  LOP3.LUT R49, R45, 0x300, RZ, 0xfc, !PT ;  /* 0x000003002d317812 */ /* 0x000fe400078efcff */
[----:B0-----:R-:W-:-:S03]  /*22e0*/  P2R R18, PR, RZ, 0x10 ;  /* 0x00000010ff127803 */ /* 0x001fc60000000000 */
[----:B------:R-:W-:-:S04]  /*22f0*/  IMAD.HI R50, R49, -0x77777777, R48 ;  /* 0x8888888931327827 */ /* 0x000fc800078e0230 */
[----:B------:R-:W-:-:S05]  /*2300*/  IMAD.HI R48, R49, -0x6e5d4c3b, R48 ;  /* 0x91a2b3c531307827 */ /* 0x000fca00078e0230 */
[----:B------:R-:W-:-:S04]  /*2310*/  SHF.R.U32.HI R53, RZ, 0x1f, R48 ;  /* 0x0000001fff357819 */ /* 0x000fc80000011630 */
[----:B------:R-:W-:Y:S02]  /*2320*/  LEA.HI.SX32 R53, R48, R53, 0x17 ;  /* 0x0000003530357211 */ /* 0x000fe400078fbaff */
[----:B------:R-:W-:Y:S02]  /*2330*/  CS2R R60, SRZ ;  /* 0x00000000003c7805 */ /* 0x000fe4000001ff00 */
[-C--:B--2---:R-:W-:Y:S02]  /*2340*/  FSETP.GEU.AND P3, PT, R40, R51.reuse, PT ;  /* 0x000000332800720b */ /* 0x084fe40003f6e000 */
[----:B------:R-:W-:-:S11]  /*2350*/  FSETP.NAN.AND P5, PT, R51, R51, PT ;  /* 0x000000333300720b */ /* 0x000fd60003fa8000 */
[----:B------:R-:W-:-:S04]  /*2360*/  @P3 FSEL R51, R51, R40, P5 ;  /* 0x0000002833333208 */ /* 0x000fc80002800000 */
[-C--:B---3--:R-:W-:Y:S02]  /*2370*/  FSETP.GEU.AND P4, PT, R51, R0.reuse, PT ;  /* 0x000000003300720b */ /* 0x088fe40003f8e000 */
[----:B------:R-:W-:-:S11]  /*2380*/  FSETP.NAN.AND P5, PT, R0, R0, PT ;  /* 0x000000000000720b */ /* 0x000fd60003fa8000 */
[----:B------:R-:W-:Y:S02]  /*2390*/  @P4 SEL R0, R0, R51, P5 ;  /* 0x0000003300004207 */ /* 0x000fe40002800000 */
[----:B------:R-:W-:-:S04]  /*23a0*/  SHF.R.U32.HI R51, RZ, 0x1f, R50 ;  /* 0x0000001fff337819 */ /* 0x000fc80000011632 */
[----:B------:R-:W-:Y:S01]  /*23b0*/  LEA.HI.SX32 R51, R50, R51, 0x1c ;  /* 0x0000003332337211 */ /* 0x000fe200078fe2ff */
[----:B------:R-:W-:-:S04]  /*23c0*/  IMAD.MOV.U32 R50, RZ, RZ, RZ ;  /* 0x000000ffff327224 */ /* 0x000fc800078e00ff */
[----:B------:R-:W-:-:S04]  /*23d0*/  IMAD.HI R40, R51, -0x77777777, R50 ;  /* 0x8888888933287827 */ /* 0x000fc800078e0232 */
[----:B------:R-:W-:Y:S01]  /*23e0*/  IMAD R50, R51, -0x1e, R49 ;  /* 0xffffffe233327824 */ /* 0x000fe200078e0231 */
[----:B------:R-:W-:-:S03]  /*23f0*/  SHF.R.U32.HI R57, RZ, 0x1f, R40 ;  /* 0x0000001fff397819 */ /* 0x000fc60000011628 */
[----:B------:R-:W-:Y:S01]  /*2400*/  IMAD R50, R50, 0x280, RZ ;  /* 0x0000028032327824 */ /* 0x000fe200078e02ff */
[----:B------:R-:W-:-:S03]  /*2410*/  LEA.HI R57, R40, R57, RZ, 0x1c ;  /* 0x0000003928397211 */ /* 0x000fc600078fe0ff */
[----:B------:R-:W-:Y:S02]  /*2420*/  IMAD R53, R53, 0x122b40, R50 ;  /* 0x00122b4035357824 */ /* 0x000fe400078e0232 */
[----:B------:R-:W-:Y:S01]  /*2430*/  IMAD R40, R57, -0x1e, R51 ;  /* 0xffffffe239287824 */ /* 0x000fe200078e0233 */
[----:B------:R-:W-:-:S03]  /*2440*/  ISETP.LT.AND P5, PT, R49, 0xe10, !P0 ;  /* 0x00000e103100780c */ /* 0x000fc600047a1270 */
[----:B------:R-:W-:-:S04]  /*2450*/  IMAD R40, R40, 0x9880, R53 ;  /* 0x0000988028287824 */ /* 0x000fc800078e0235 */
[C---:B------:R-:W-:Y:S02]  /*2460*/  IMAD.IADD R51, R40.reuse, 0x1, R84 ;  /* 0x0000000128337824 */ /* 0x040fe400078e0254 */
[----:B------:R-:W-:Y:S02]  /*2470*/  IMAD.IADD R53, R40, 0x1, R83 ;  /* 0x0000000128357824 */ /* 0x000fe400078e0253 */
[----:B------:R-:W-:-:S04]  /*2480*/  IMAD.WIDE R50, R51, 0x4, R46 ;  /* 0x0000000433327825 */ /* 0x000fc800078e022e */
[----:B------:R-:W-:Y:S01]  /*2490*/  IMAD.WIDE R52, R53, 0x4, R46 ;  /* 0x0000000435347825 */ /* 0x000fe200078e022e */
[----:B------:R0:W2:Y:S04]  /*24a0*/  @P5 LDG.E.EL R60, desc[UR6][R50.64] ;  /* 0x00000006323c5981 */ /* 0x0000a8000c2e1900 */
[----:B------:R1:W2:Y:S01]  /*24b0*/  @P5 LDG.E.EL R61, desc[UR6][R52.64] ;  /* 0x00000006343d5981 */ /* 0x0002a2000c2e1900 */
[----:B------:R-:W-:Y:S02]  /*24c0*/  P2R R16, PR, RZ, 0x2 ;  /* 0x00000002ff107803 */ /* 0x000fe40000000000 */
[----:B------:R-:W-:Y:S01]  /*24d0*/  P2R R64, PR, RZ, 0x40 ;  /* 0x00000040ff407803 */ /* 0x000fe20000000000 */
[----:B------:R-:W-:-:S04]  /*24e0*/  IMAD.IADD R49, R40, 0x1, R85 ;  /* 0x0000000128317824 */ /* 0x000fc800078e0255 */
[----:B------:R-:W-:Y:S01]  /*24f0*/  IMAD.WIDE R48, R49, 0x4, R46 ;  /* 0x0000000431307825 */ /* 0x000fe200078e022e */
[----:B0-----:R-:W-:-:S03]  /*2500*/  CS2R R50, SRZ ;  /* 0x0000000000327805 */ /* 0x001fc6000001ff00 */
[----:B-1----:R-:W-:Y:S01]  /*2510*/  IMAD.IADD R53, R40, 0x1, R86 ;  /* 0x0000000128357824 */ /* 0x002fe200078e0256 */
[C---:B--2---:R-:W-:Y:S02]  /*2520*/  FSETP.GT.AND P1, PT, R60.reuse, R61, PT ;  /* 0x0000003d3c00720b */ /* 0x044fe40003f24000 */
[----:B------:R-:W-:-:S11]  /*2530*/  FSETP.NAN.AND P6, PT, R60, R60, PT ;  /* 0x0000003c3c00720b */ /* 0x000fd60003fc8000 */
[----:B------:R-:W-:Y:S01]  /*2540*/  @!P1 FSEL R60, R60, R61, P6 ;  /* 0x0000003d3c3c9208 */ /* 0x000fe20003000000 */
[----:B------:R-:W-:-:S06]  /*2550*/  IMAD.MOV.U32 R61, RZ, RZ, RZ ;  /* 0x000000ffff3d7224 */ /* 0x000fcc00078e00ff */
[----:B------:R0:W2:Y:S02]  /*2560*/  @P5 LDG.E.EL R61, desc[UR6][R48.64] ;  /* 0x00000006303d5981 */ /* 0x0000a4000c2e1900 */
[----:B0-----:R-:W-:-:S05]  /*2570*/  IMAD.WIDE R48, R53, 0x4, R46 ;  /* 0x0000000435307825 */ /* 0x001fca00078e022e */
[----:B------:R0:W3:Y:S01]  /*2580*/  @P5 LDG.E.EL R51, desc[UR6][R48.64] ;  /* 0x0000000630335981 */ /* 0x0000e2000c2e1900 */
[----:B------:R-:W-:-:S04]  /*2590*/  IMAD.IADD R53, R40, 0x1, R87 ;  /* 0x0000000128357824 */ /* 0x000fc800078e0257 */
[----:B0-----:R-:W-:-:S05]  /*25a0*/  IMAD.WIDE R48, R53, 0x4, R46 ;  /* 0x0000000435307825 */ /* 0x001fca00078e022e */
[----:B------:R0:W4:Y:S01]  /*25b0*/  @P5 LDG.E.EL R50, desc[UR6][R48.64] ;  /* 0x0000000630325981 */ /* 0x000122000c2e1900 */
[----:B------:R-:W-:Y:S01]  /*25c0*/  P2R R57, PR, RZ, 0x2 ;  /* 0x00000002ff397803 */ /* 0x000fe20000000000 */
[----:B------:R-:W-:-:S04]  /*25d0*/  IMAD.IADD R53, R40, 0x1, R88 ;  /* 0x0000000128357824 */ /* 0x000fc800078e0258 */
[----:B0-----:R-:W-:Y:S01]  /*25e0*/  IMAD.WIDE R48, R53, 0x4, R46 ;  /* 0x0000000435307825 */ /* 0x001fe200078e022e */
        /* <DEDUP_REMOVED lines=8> */
[-C--:B----4-:R-:W-:Y:S02]  /*2670*/  FSETP.GEU.AND P1, PT, R51, R50.reuse, PT ;  /* 0x000000323300720b */ /* 0x090fe40003f2e000 */
[----:B------:R-:W-:-:S11]  /*2680*/  FSETP.NAN.AND P6, PT, R50, R50, PT ;  /* 0x000000323200720b */ /* 0x000fd60003fc8000 */
[----:B------:R-:W-:Y:S01]  /*2690*/  @P1 FSEL R50, R50, R51, P6 ;  /* 0x0000003332321208 */ /* 0x000fe20003000000 */
[----:B------:R-:W-:-:S06]  /*26a0*/  IMAD.MOV.U32 R51, RZ, RZ, RZ ;  /* 0x000000ffff337224 */ /* 0x000fcc00078e00ff */
[----:B------:R0:W2:Y:S01]  /*26b0*/  @P5 LDG.E.EL R51, desc[UR6][R48.64] ;  /* 0x0000000630335981 */ /* 0x0000a2000c2e1900 */
[----:B------:R-:W-:Y:S01]  /*26c0*/  P2R R61, PR, RZ, 0x2 ;  /* 0x00000002ff3d7803 */ /* 0x000fe20000000000 */
[----:B------:R-:W-:-:S04]  /*26d0*/  IMAD.IADD R53, R40, 0x1, R89 ;  /* 0x0000000128357824 */ /* 0x000fc800078e0259 */
[----:B0-----:R-:W-:Y:S01]  /*26e0*/  IMAD.WIDE R48, R53, 0x4, R46 ;  /* 0x0000000435307825 */ /* 0x001fe200078e022e */
[-C--:B--2---:R-:W-:Y:S02]  /*26f0*/  FSETP.GEU.AND P1, PT, R50, R51.reuse, PT ;  /* 0x000000333200720b */ /* 0x084fe40003f2e000 */
[----:B------:R-:W-:-:S11]  /*2700*/  FSETP.NAN.AND P6, PT, R51, R51, PT ;  /* 0x000000333300720b */ /* 0x000fd60003fc8000 */
[----:B------:R-:W-:Y:S01]  /*2710*/  @P1 FSEL R51, R51, R50, P6 ;  /* 0x0000003233331208 */ /* 0x000fe20003000000 */
[----:B------:R-:W-:-:S06]  /*2720*/  IMAD.MOV.U32 R50, RZ, RZ, RZ ;  /* 0x000000ffff327224 */ /* 0x000fcc00078e00ff */
[----:B------:R-:W2:Y:S01]  /*2730*/  @P5 LDG.E.EL R50, desc[UR6][R48.64] ;  /* 0x0000000630325981 */ /* 0x000ea2000c2e1900 */
[----:B------:R-:W-:Y:S01]  /*2740*/  P2R R62, PR, RZ, 0x2 ;  /* 0x00000002ff3e7803 */ /* 0x000fe20000000000 */
[----:B------:R-:W-:Y:S01]  /*2750*/  IMAD.MOV.U32 R69, RZ, RZ, RZ ;  /* 0x000000ffff457224 */ /* 0x000fe200078e00ff */
[-C--:B--2---:R-:W-:Y:S02]  /*2760*/  FSETP.GEU.AND P1, PT, R51, R50.reuse, PT ;  /* 0x000000323300720b */ /* 0x084fe40003f2e000 */
[----:B------:R-:W-:-:S11]  /*2770*/  FSETP.NAN.AND P6, PT, R50, R50, PT ;  /* 0x000000323200720b */ /* 0x000fd60003fc8000 */
[----:B------:R-:W-:Y:S01]  /*2780*/  @P1 FSEL R50, R50, R51, P6 ;  /* 0x0000003332321208 */ /* 0x000fe20003000000 */
[----:B------:R-:W-:-:S04]  /*2790*/  IMAD.IADD R51, R40, 0x1, R90 ;  /* 0x0000000128337824 */ /* 0x000fc800078e025a */
[----:B------:R-:W-:-:S05]  /*27a0*/  IMAD.WIDE R48, R51, 0x4, R46 ;  /* 0x0000000433307825 */ /* 0x000fca00078e022e */
[----:B------:R0:W2:Y:S01]  /*27b0*/  @P5 LDG.E.EL R69, desc[UR6][R48.64] ;  /* 0x0000000630455981 */ /* 0x0000a2000c2e1900 */
[----:B------:R-:W-:Y:S02]  /*27c0*/  P2R R80, PR, RZ, 0x4 ;  /* 0x00000004ff507803 */ /* 0x000fe40000000000 */
[----:B0-----:R-:W-:Y:S01]  /*27d0*/  LOP3.LUT R49, R45, 0x380, RZ, 0xfc, !PT ;  /* 0x000003802d317812 */ /* 0x001fe200078efcff */
[----:B------:R-:W-:Y:S01]  /*27e0*/  IMAD.MOV.U32 R48, RZ, RZ, RZ ;  /* 0x000000ffff307224 */ /* 0x000fe200078e00ff */
[-C--:B--2---:R-:W-:Y:S02]  /*27f0*/  FSETP.GEU.AND P2, PT, R50, R69.reuse, PT ;  /* 0x000000453200720b */ /* 0x084fe40003f4e000 */
[----:B------:R-:W-:-:S11]  /*2800*/  FSETP.NAN.AND P6, PT, R69, R69, PT ;  /* 0x000000454500720b */ /* 0x000fd60003fc8000 */
[----:B------:R-:W-:Y:S01]  /*2810*/  @P2 FSEL R69, R69, R50, P6 ;  /* 0x0000003245452208 */ /* 0x000fe20003000000 */
[----:B------:R-:W-:-:S05]  /*2820*/  IMAD.HI R50, R49, -0x77777777, R48 ;  /* 0x8888888931327827 */ /* 0x000fca00078e0230 */
[----:B------:R-:W-:-:S04]  /*2830*/  SHF.R.U32.HI R51, RZ, 0x1f, R50 ;  /* 0x0000001fff337819 */ /* 0x000fc80000011632 */
[----:B------:R-:W-:Y:S01]  /*2840*/  LEA.HI.SX32 R51, R50, R51, 0x1c ;  /* 0x0000003332337211 */ /* 0x000fe200078fe2ff */
[----:B------:R-:W-:Y:S02]  /*2850*/  IMAD.MOV.U32 R50, RZ, RZ, RZ ;  /* 0x000000ffff327224 */ /* 0x000fe400078e00ff */
        /* <DEDUP_REMOVED lines=14> */
[----:B------:R-:W-:Y:S02]  /*2940*/  IMAD.MOV.U32 R84, RZ, RZ, RZ ;  /* 0x000000ffff547224 */ /* 0x000fe400078e00ff */
[----:B------:R-:W-:Y:S02]  /*2950*/  IMAD.MOV.U32 R48, RZ, RZ, RZ ;  /* 0x000000ffff307224 */ /* 0x000fe400078e00ff */
[----:B------:R-:W-:-:S04]  /*2960*/  IMAD.WIDE R50, R50, 0x4, R46 ;  /* 0x0000000432327825 */ /* 0x000fc800078e022e */
[----:B------:R-:W-:Y:S01]  /*2970*/  IMAD.WIDE R52, R52, 0x4, R46 ;  /* 0x0000000434347825 */ /* 0x000fe200078e022e */
[----:B------:R-:W2:Y:S04]  /*2980*/  @P6 LDG.E.EL R84, desc[UR6][R50.64] ;  /* 0x0000000632546981 */ /* 0x000ea8000c2e1900 */
[----:B------:R0:W2:Y:S01]  /*2990*/  @P6 LDG.E.EL R48, desc[UR6][R52.64] ;  /* 0x0000000634306981 */ /* 0x0000a2000c2e1900 */
[----:B------:R-:W-:Y:S01]  /*29a0*/  P2R R63, PR, RZ, 0x2 ;  /* 0x00000002ff3f7803 */ /* 0x000fe20000000000 */
[C---:B------:R-:W-:Y:S02]  /*29b0*/  IMAD.IADD R49, R73.reuse, 0x1, R85 ;  /* 0x0000000149317824 */ /* 0x040fe400078e0255 */
[----:B0-----:R-:W-:Y:S01]  /*29c0*/  IMAD.MOV.U32 R53, RZ, RZ, RZ ;  /* 0x000000ffff357224 */ /* 0x001fe200078e00ff */
[----:B------:R-:W-:Y:S01]  /*29d0*/  P2R R17, PR, RZ, 0x8 ;  /* 0x00000008ff117803 */ /* 0x000fe20000000000 */
[----:B------:R-:W-:Y:S01]  /*29e0*/  IMAD.IADD R85, R73, 0x1, R86 ;  /* 0x0000000149557824 */ /* 0x000fe200078e0256 */
[----:B------:R-:W-:Y:S01]  /*29f0*/  ISETP.NE.AND P3, PT, R59, RZ, PT ;  /* 0x000000ff3b00720c */ /* 0x000fe20003f65270 */
[----:B------:R-:W-:Y:S01]  /*2a00*/  IMAD.MOV.U32 R59, RZ, RZ, RZ ;  /* 0x000000ffff3b7224 */ /* 0x000fe200078e00ff */
[----:B--2---:R-:W-:-:S02]  /*2a10*/  FSETP.GT.AND P1, PT, R84, R48, PT ;  /* 0x000000305400720b */ /* 0x004fc40003f24000 */
[----:B------:R-:W-:-:S11]  /*2a20*/  FSETP.NAN.AND P0, PT, R84, R84, PT ;  /* 0x000000545400720b */ /* 0x000fd60003f08000 */
[----:B------:R-:W-:Y:S01]  /*2a30*/  @!P1 FSEL R84, R84, R48, P0 ;  /* 0x0000003054549208 */ /* 0x000fe20000000000 */
[----:B------:R-:W-:-:S05]  /*2a40*/  IMAD.WIDE R48, R49, 0x4, R46 ;  /* 0x0000000431307825 */ /* 0x000fca00078e022e */
[----:B------:R0:W2:Y:S02]  /*2a50*/  @P6 LDG.E.EL R53, desc[UR6][R48.64] ;  /* 0x0000000630356981 */ /* 0x0000a4000c2e1900 */
[----:B0-----:R-:W-:-:S05]  /*2a60*/  IMAD.WIDE R48, R85, 0x4, R46 ;  /* 0x0000000455307825 */ /* 0x001fca00078e022e */
[----:B------:R0:W3:Y:S01]  /*2a70*/  @P6 LDG.E.EL R59, desc[UR6][R48.64] ;  /* 0x00000006303b6981 */ /* 0x0000e2000c2e1900 */
        /* <DEDUP_REMOVED lines=10> */
[----:B------:R-:W-:Y:S02]  /*2b20*/  @P1 FSEL R59, R59, R53, P0 ;  /* 0x000000353b3b1208 */ /* 0x000fe40000000000 */
[----:B------:R-:W-:Y:S01]  /*2b30*/  ISETP.NE.AND P1, PT, R56, RZ, PT ;  /* 0x000000ff3800720c */ /* 0x000fe20003f25270 */
[----:B------:R-:W-:-:S06]  /*2b40*/  IMAD.MOV.U32 R56, RZ, RZ, RZ ;  /* 0x000000ffff387224 */ /* 0x000fcc00078e00ff */
[----:B------:R0:W2:Y:S01]  /*2b50*/  @P6 LDG.E.EL R56, desc[UR6][R48.64] ;  /* 0x0000000630386981 */ /* 0x0000a2000c2e1900 */
[----:B------:R-:W-:Y:S02]  /*2b60*/  P2R R72, PR, RZ, 0x20 ;  /* 0x00000020ff487803 */ /* 0x000fe40000000000 */
[----:B------:R-:W-:Y:S02]  /*2b70*/  P2R R19, PR, RZ, 0x10 ;  /* 0x00000010ff137803 */ /* 0x000fe40000000000 */
[----:B------:R-:W-:Y:S02]  /*2b80*/  ISETP.NE.AND P4, PT, R64, RZ, PT ;  /* 0x000000ff4000720c */ /* 0x000fe40003f85270 */
[----:B------:R-:W-:Y:S01]  /*2b90*/  P2R R64, PR, RZ, 0x4 ;  /* 0x00000004ff407803 */ /* 0x000fe20000000000 */
[----:B------:R-:W-:-:S04]  /*2ba0*/  IMAD.IADD R87, R73, 0x1, R88 ;  /* 0x0000000149577824 */ /* 0x000fc800078e0258 */
[----:B0-----:R-:W-:-:S04]  /*2bb0*/  IMAD.WIDE R48, R87, 0x4, R46 ;  /* 0x0000000457307825 */ /* 0x001fc800078e022e */
[----:B------:R-:W-:Y:S02]  /*2bc0*/  IMAD.IADD R89, R73, 0x1, R89 ;  /* 0x0000000149597824 */ /* 0x000fe400078e0259 */
[----:B------:R-:W-:Y:S01]  /*2bd0*/  IMAD.MOV.U32 R84, RZ, RZ, RZ ;  /* 0x000000ffff547224 */ /* 0x000fe200078e00ff */
[-C--:B--2---:R-:W-:Y:S02]  /*2be0*/  FSETP.GEU.AND P5, PT, R59, R56.reuse, PT ;  /* 0x000000383b00720b */ /* 0x084fe40003fae000 */
[----:B------:R-:W-:-:S11]  /*2bf0*/  FSETP.NAN.AND P2, PT, R56, R56, PT ;  /* 0x000000383800720b */ /* 0x000fd60003f48000 */
[----:B------:R-:W-:Y:S01]  /*2c00*/  @P5 FSEL R56, R56, R59, P2 ;  /* 0x0000003b38385208 */ /* 0x000fe20001000000 */
[----:B------:R-:W-:-:S06]  /*2c10*/  IMAD.MOV.U32 R59, RZ, RZ, RZ ;  /* 0x000000ffff3b7224 */ /* 0x000fcc00078e00ff */
[----:B------:R0:W2:Y:S02]  /*2c20*/  @P6 LDG.E.EL R59, desc[UR6][R48.64] ;  /* 0x00000006303b6981 */ /* 0x0000a4000c2e1900 */
[----:B0-----:R-:W-:-:S05]  /*2c30*/  IMAD.WIDE R48, R89, 0x4, R46 ;  /* 0x0000000459307825 */ /* 0x001fca00078e022e */
[----:B------:R-:W3:Y:S01]  /*2c40*/  @P6 LDG.E.EL R84, desc[UR6][R48.64] ;  /* 0x0000000630546981 */ /* 0x000ee2000c2e1900 */
[----:B------:R-:W-:Y:S02]  /*2c50*/  SEL R85, RZ, 0x1, !P4 ;  /* 0x00000001ff557807 */ /* 0x000fe40006000000 */
[----:B------:R-:W-:Y:S02]  /*2c60*/  P2R R53, PR, RZ, 0x20 ;  /* 0x00000020ff357803 */ /* 0x000fe40000000000 */
[----:B------:R-:W-:Y:S02]  /*2c70*/  ISETP.NE.AND P5, PT, R54, RZ, PT ;  /* 0x000000ff3600720c */ /* 0x000fe40003fa5270 */
[----:B------:R-:W-:Y:S02]  /*2c80*/  SEL R85, R85, 0x2, P3 ;  /* 0x0000000255557807 */ /* 0x000fe40001800000 */
[-C--:B--2---:R-:W-:Y:S02]  /*2c90*/  FSETP.GEU.AND P4, PT, R56, R59.reuse, PT ;  /* 0x0000003b3800720b */ /* 0x084fe40003f8e000 */
[----:B------:R-:W-:-:S11]  /*2ca0*/  FSETP.NAN.AND P2, PT, R59, R59, PT ;  /* 0x0000003b3b00720b */ /* 0x000fd60003f48000 */
[----:B------:R-:W-:-:S04]  /*2cb0*/  @P4 FSEL R59, R59, R56, P2 ;  /* 0x000000383b3b4208 */ /* 0x000fc80001000000 */
[-C--:B---3--:R-:W-:Y:S02]  /*2cc0*/  FSETP.GEU.AND P2, PT, R59, R84.reuse, PT ;  /* 0x000000543b00720b */ /* 0x088fe40003f4e000 */
[----:B------:R-:W-:Y:S02]  /*2cd0*/  P2R R54, PR, RZ, 0x10 ;  /* 0x00000010ff367803 */ /* 0x000fe40000000000 */
[----:B------:R-:W-:Y:S02]  /*2ce0*/  ISETP.NE.AND P4, PT, R38, RZ, PT ;  /* 0x000000ff2600720c */ /* 0x000fe40003f85270 */
[----:B------:R-:W-:Y:S02]  /*2cf0*/  FSETP.NAN.AND P3, PT, R84, R84, PT ;  /* 0x000000545400720b */ /* 0x000fe40003f68000 */
[----:B------:R-:W-:Y:S02]  /*2d00*/  P2R R56, PR, RZ, 0x10 ;  /* 0x00000010ff387803 */ /* 0x000fe40000000000 */
[----:B------:R-:W-:-:S02]  /*2d10*/  ISETP.NE.AND P4, PT, R37, RZ, PT ;  /* 0x000000ff2500720c */ /* 0x000fc40003f85270 */
[----:B------:R-:W-:Y:S02]  /*2d20*/  P2R R37, PR, RZ, 0x4 ;  /* 0x00000004ff257803 */ /* 0x000fe40000000000 */
[----:B------:R-:W-:Y:S02]  /*2d30*/  @P2 FSEL R84, R84, R59, P3 ;  /* 0x0000003b54542208 */ /* 0x000fe40001800000 */
[----:B------:R-:W-:-:S04]  /*2d40*/  ISETP.NE.AND P2, PT, R20, RZ, PT ;  /* 0x000000ff1400720c */ /* 0x000fc80003f45270 */
[----:B------:R-:W-:Y:S02]  /*2d50*/  P2R R20, PR, RZ, 0x4 ;  /* 0x00000004ff147803 */ /* 0x000fe40000000000 */
[----:B------:R-:W-:Y:S01]  /*2d60*/  ISETP.NE.AND P2, PT, R31, RZ, PT ;  /* 0x000000ff1f00720c */ /* 0x000fe20003f45270 */
[----:B------:R-:W-:Y:S01]  /*2d70*/  IMAD.IADD R31, R73, 0x1, R90 ;  /* 0x00000001491f7824 */ /* 0x000fe200078e025a */
[----:B------:R-:W-:Y:S01]  /*2d80*/  ISETP.NE.AND P3, PT, R22, RZ, PT ;  /* 0x000000ff1600720c */ /* 0x000fe20003f65270 */
[----:B------:R-:W-:Y:S02]  /*2d90*/  IMAD.MOV.U32 R22, RZ, RZ, RZ ;  /* 0x000000ffff167224 */ /* 0x000fe400078e00ff */
[----:B------:R-:W-:-:S05]  /*2da0*/  IMAD.WIDE R48, R31, 0x4, R46 ;  /* 0x000000041f307825 */ /* 0x000fca00078e022e */
[----:B------:R0:W2:Y:S01]  /*2db0*/  @P6 LDG.E.EL R22, desc[UR6][R48.64] ;  /* 0x0000000630166981 */ /* 0x0000a2000c2e1900 */
[----:B------:R-:W-:Y:S02]  /*2dc0*/  P2R R38, PR, RZ, 0x10 ;  /* 0x00000010ff267803 */ /* 0x000fe40000000000 */
[----:B------:R-:W-:Y:S02]  /*2dd0*/  ISETP.NE.AND P0, PT, R55, RZ, PT ;  /* 0x000000ff3700720c */ /* 0x000fe40003f05270 */
[----:B------:R-:W-:Y:S02]  /*2de0*/  P2R R55, PR, RZ, 0x20 ;  /* 0x00000020ff377803 */ /* 0x000fe40000000000 */
[----:B------:R-:W-:Y:S02]  /*2df0*/  SEL R85, R85, 0x3, P0 ;  /* 0x0000000355557807 */ /* 0x000fe40000000000 */
[----:B------:R-:W-:Y:S02]  /*2e00*/  ISETP.NE.AND P0, PT, R42, RZ, PT ;  /* 0x000000ff2a00720c */ /* 0x000fe40003f05270 */
[----:B------:R-:W-:-:S02]  /*2e10*/  SEL R59, RZ, 0x1, !P1 ;  /* 0x00000001ff3b7807 */ /* 0x000fc40004800000 */
[----:B------:R-:W-:Y:S02]  /*2e20*/  ISETP.NE.AND P1, PT, R44, RZ, PT ;  /* 0x000000ff2c00720c */ /* 0x000fe40003f25270 */
[----:B------:R-:W-:Y:S01]  /*2e30*/  SEL R44, R59, 0x2, P2 ;  /* 0x000000023b2c7807 */ /* 0x000fe20001000000 */
[----:B------:R-:W-:-:S04]  /*2e40*/  IMAD.IADD R59, R40, 0x1, R91 ;  /* 0x00000001283b7824 */ /* 0x000fc800078e025b */
[----:B0-----:R-:W-:-:S04]  /*2e50*/  IMAD.WIDE R48, R59, 0x4, R46 ;  /* 0x000000043b307825 */ /* 0x001fc800078e022e */
[----:B------:R-:W-:Y:S02]  /*2e60*/  IMAD.IADD R73, R73, 0x1, R91 ;  /* 0x0000000149497824 */ /* 0x000fe400078e025b */
[----:B------:R-:W-:Y:S02]  /*2e70*/  IMAD.MOV.U32 R59, RZ, RZ, RZ ;  /* 0x000000ffff3b7224 */ /* 0x000fe400078e00ff */
[----:B------:R-:W-:-:S05]  /*2e80*/  IMAD.WIDE R46, R73, 0x4, R46 ;  /* 0x00000004492e7825 */ /* 0x000fca00078e022e */
[----:B------:R-:W3:Y:S01]  /*2e90*/  @P6 LDG.E.EL R59, desc[UR6][R46.64] ;  /* 0x000000062e3b6981 */ /* 0x000ee2000c2e1900 */
[-C--:B--2---:R-:W-:Y:S02]  /*2ea0*/  FSETP.GEU.AND P4, PT, R84, R22.reuse, PT ;  /* 0x000000165400720b */ /* 0x084fe40003f8e000 */
[----:B------:R-:W-:-:S11]  /*2eb0*/  FSETP.NAN.AND P5, PT, R22, R22, PT ;  /* 0x000000161600720b */ /* 0x000fd60003fa8000 */
[----:B------:R-:W-:Y:S02]  /*2ec0*/  @P4 FSEL R22, R22, R84, P5 ;  /* 0x0000005416164208 */ /* 0x000fe40002800000 */
[----:B------:R-:W-:-:S04]  /*2ed0*/  ISETP.NE.AND P5, PT, R55, RZ, PT ;  /* 0x000000ff3700720c */ /* 0x000fc80003fa5270 */
[----:B------:R-:W-:Y:S02]  /*2ee0*/  SEL R42, RZ, 0x1, !P5 ;  /* 0x00000001ff2a7807 */ /* 0x000fe40006800000 */
[----:B------:R-:W-:Y:S01]  /*2ef0*/  ISETP.NE.AND P5, PT, R72, RZ, PT ;  /* 0x000000ff4800720c */ /* 0x000fe20003fa5270 */
[----:B------:R-:W-:-:S12]  /*2f00*/  IMAD.MOV.U32 R55, RZ, RZ, RZ ;  /* 0x000000ffff377224 */ /* 0x000fd800078e00ff */
[----:B------:R-:W2:Y:S01]  /*2f10*/  @P5 LDG.E.EL R55, desc[UR6][R48.64] ;  /* 0x0000000630375981 */ /* 0x000ea2000c2e1900 */
[----:B------:R-:W-:Y:S02]  /*2f20*/  P2R R31, PR, RZ, 0x10 ;  /* 0x00000010ff1f7803 */ /* 0x000fe40000000000 */
[----:B------:R-:W-:-:S04]  /*2f30*/  ISETP.NE.AND P4, PT, R38, RZ, PT ;  /* 0x000000ff2600720c */ /* 0x000fc80003f85270 */
[----:B------:R-:W-:Y:S01]  /*2f40*/  SEL R85, R85, 0x4, P4 ;  /* 0x0000000455557807 */ /* 0x000fe20002000000 */
[----:B------:R-:W0:Y:S01]  /*2f50*/  S2UR UR5, SR_CgaCtaId ;  /* 0x00000000000579c3 */ /* 0x000e220000008800 */
[----:B------:R-:W-:Y:S02]  /*2f60*/  UMOV UR4, 0x400 ;  /* 0x0000040000047882 */ /* 0x000fe40000000000 */
[----:B0-----:R-:W-:Y:S01]  /*2f70*/  UPRMT UR4, UR5, 0x654, UR4 ;  /* 0x0000065405047896 */ /* 0x001fe20008000004 */
[----:B------:R-:W-:Y:S02]  /*2f80*/  P2R R38, PR, RZ, 0x20 ;  /* 0x00000020ff267803 */ /* 0x000fe40000000000 */
[----:B------:R-:W-:Y:S01]  /*2f90*/  ISETP.NE.AND P5, PT, R21, RZ, PT ;  /* 0x000000ff1500720c */ /* 0x000fe20003fa5270 */
[--C-:B------:R-:W-:Y:S02]  /*2fa0*/  IMAD R45, R45, 0x140, R83.reuse ;  /* 0x000001402d2d7824 */ /* 0x100fe400078e0253 */
[----:B------:R-:W-:-:S02]  /*2fb0*/  IMAD R43, R43, 0x140, R83 ;  /* 0x000001402b2b7824 */ /* 0x000fc400078e0253 */
[----:B------:R-:W-:Y:S01]  /*2fc0*/  IMAD R39, R39, 0x140, R83 ;  /* 0x0000014027277824 */ /* 0x000fe200078e0253 */
[-C--:B--2---:R-:W-:Y:S02]  /*2fd0*/  FSETP.GEU.AND P2, PT, R69, R55.reuse, PT ;  /* 0x000000374500720b */ /* 0x084fe40003f4e000 */
[----:B------:R-:W-:Y:S02]  /*2fe0*/  FSETP.NAN.AND P4, PT, R55, R55, PT ;  /* 0x000000373700720b */ /* 0x000fe40003f88000 */
[----:B------:R-:W-:-:S09]  /*2ff0*/  P2R R40, PR, RZ, 0x4 ;  /* 0x00000004ff287803 */ /* 0x000fd20000000000 */
[----:B------:R-:W-:Y:S02]  /*3000*/  @P2 SEL R55, R55, R69, P4 ;  /* 0x0000004537372207 */ /* 0x000fe40002000000 */
[----:B------:R-:W-:-:S04]  /*3010*/  ISETP.NE.AND P2, PT, R20, RZ, PT ;  /* 0x000000ff1400720c */ /* 0x000fc80003f45270 */
[----:B------:R-:W-:-:S04]  /*3020*/  SEL R20, R44, 0x3, P2 ;  /* 0x000000032c147807 */ /* 0x000fc80001000000 */
[----:B------:R-:W-:Y:S02]  /*3030*/  SEL R48, R20, 0x4, P1 ;  /* 0x0000000414307807 */ /* 0x000fe40000800000 */
[----:B------:R-:W0:Y:S01]  /*3040*/  S2R R20, SR_TID.X ;  /* 0x0000000000147919 */ /* 0x000e220000002100 */
[----:B------:R-:W-:-:S04]  /*3050*/  ISETP.NE.AND P4, PT, R56, RZ, PT ;  /* 0x000000ff3800720c */ /* 0x000fc80003f85270 */
[----:B------:R-:W-:Y:S02]  /*3060*/  SEL R85, R85, 0x5, P4 ;  /* 0x0000000555557807 */ /* 0x000fe40002000000 */
[----:B---3--:R-:W-:Y:S02]  /*3070*/  FSETP.GEU.AND P4, PT, R22, R59, PT ;  /* 0x0000003b1600720b */ /* 0x008fe40003f8e000 */
[----:B0-----:R-:W-:-:S04]  /*3080*/  LOP3.LUT R47, R20, 0x7f, RZ, 0xc0, !PT ;  /* 0x0000007f142f7812 */ /* 0x001fc800078ec0ff */
[----:B------:R-:W-:-:S05]  /*3090*/  LEA R47, R47, UR4, 0x2 ;  /* 0x000000042f2f7c11 */ /* 0x000fca000f8e10ff */
[----:B------:R-:W-:Y:S04]  /*30a0*/  STS [R47], R28 ;  /* 0x0000001c2f007388 */ /* 0x000fe80000000800 */
[----:B------:R0:W-:Y:S04]  /*30b0*/  STS [R47+0x200], R29 ;  /* 0x0002001d2f007388 */ /* 0x0001e80000000800 */
[----:B------:R-:W-:Y:S04]  /*30c0*/  STS [R47+0x400], R32 ;  /* 0x000400202f007388 */ /* 0x000fe80000000800 */
[----:B------:R1:W-:Y:S01]  /*30d0*/  STS [R47+0x600], R27 ;  /* 0x0006001b2f007388 */ /* 0x0003e20000000800 */
[----:B------:R-:W-:Y:S01]  /*30e0*/  IMAD.SHL.U32 R20, R20, 0x4, RZ ;  /* 0x0000000414147824 */ /* 0x000fe200078e00ff */
[----:B------:R-:W-:Y:S01]  /*30f0*/  ISETP.NE.AND P1, PT, R34, RZ, PT ;  /* 0x000000ff2200720c */ /* 0x000fe20003f25270 */
[----:B0-----:R-:W1:Y:S03]  /*3100*/  LDC.64 R28, c[0x0][0x218] ;  /* 0x00008600ff1c7b82 */ /* 0x001e660000000a00 */
[----:B------:R-:W-:-:S05]  /*3110*/  LOP3.LUT R20, R20, 0x1fc, RZ, 0xc0, !PT ;  /* 0x000001fc14147812 */ /* 0x000fca00078ec0ff */
[----:B------:R-:W-:Y:S01]  /*3120*/  BAR.SYNC.DEFER_BLOCKING 0x0 ;  /* 0x0000000000007b1d */ /* 0x000fe20000010000 */
[C---:B------:R-:W-:Y:S02]  /*3130*/  FSETP.NAN.AND P2, PT, R59.reuse, R59, PT ;  /* 0x0000003b3b00720b */ /* 0x040fe40003f48000 */
[----:B------:R-:W-:Y:S02]  /*3140*/  LEA R34, R20, UR4, 0x2 ;  /* 0x0000000414227c11 */ /* 0x000fe4000f8e10ff */
[----:B------:R-:W-:Y:S01]  /*3150*/  P2R R44, PR, RZ, 0x40 ;  /* 0x00000040ff2c7803 */ /* 0x000fe20000000000 */
[----:B------:R-:W-:Y:S01]  /*3160*/  ULDC.64 UR4, c[0x0][0x220] ;  /* 0x0000880000047ab9 */ /* 0x000fe20000000a00 */
[----:B------:R-:W-:Y:S02]  /*3170*/  ISETP.NE.AND P6, PT, R30, RZ, PT ;  /* 0x000000ff1e00720c */ /* 0x000fe40003fc5270 */
[----:B------:R-:W-:Y:S02]  /*3180*/  P2R R30, PR, RZ, 0x2 ;  /* 0x00000002ff1e7803 */ /* 0x000fe40000000000 */
[----:B------:R-:W-:-:S02]  /*3190*/  @P4 SEL R59, R59, R22, P2 ;  /* 0x000000163b3b4207 */ /* 0x000fc40001000000 */
[----:B------:R-:W-:Y:S02]  /*31a0*/  ISETP.NE.AND P1, PT, R23, RZ, PT ;  /* 0x000000ff1700720c */ /* 0x000fe40003f25270 */
[----:B------:R-:W-:Y:S02]  /*31b0*/  SEL R56, R42, 0x2, P5 ;  /* 0x000000022a387807 */ /* 0x000fe40002800000 */
[----:B------:R-:W-:Y:S02]  /*31c0*/  P2R R42, PR, RZ, 0x10 ;  /* 0x00000010ff2a7803 */ /* 0x000fe40000000000 */
[----:B------:R-:W-:Y:S01]  /*31d0*/  ISETP.NE.AND P4, PT, R35, RZ, PT ;  /* 0x000000ff2300720c */ /* 0x000fe20003f85270 */
[----:B------:R-:W0:Y:S01]  /*31e0*/  LDS.128 R20, [R34] ;  /* 0x0000000022147984 */ /* 0x000e220000000c00 */
[----:B------:R-:W-:Y:S01]  /*31f0*/  BAR.SYNC.DEFER_BLOCKING 0x0 ;  /* 0x0000000000007b1d */ /* 0x000fe20000010000 */
[----:B------:R-:W-:Y:S01]  /*3200*/  IMAD.SHL.U32 R35, R93, 0x4, RZ ;  /* 0x000000045d237824 */ /* 0x000fe200078e00ff */
[----:B------:R-:W-:-:S02]  /*3210*/  ISETP.NE.AND P2, PT, R36, RZ, PT ;  /* 0x000000ff2400720c */ /* 0x000fc40003f45270 */
[----:B------:R-:W-:Y:S02]  /*3220*/  P2R R36, PR, RZ, 0x10 ;  /* 0x00000010ff247803 */ /* 0x000fe40000000000 */
[----:B------:R-:W-:Y:S02]  /*3230*/  LOP3.LUT R35, R35, 0x1fc, RZ, 0xc0, !PT ;  /* 0x000001fc23237812 */ /* 0x000fe400078ec0ff */
[----:B------:R-:W-:Y:S02]  /*3240*/  SEL R56, R56, 0x3, P3 ;  /* 0x0000000338387807 */ /* 0x000fe40001800000 */
[----:B------:R-:W-:Y:S02]  /*3250*/  ISETP.NE.AND P4, PT, R25, RZ, PT ;  /* 0x000000ff1900720c */ /* 0x000fe40003f85270 */
[----:B------:R-:W-:Y:S01]  /*3260*/  ISETP.NE.AND P3, PT, R24, RZ, PT ;  /* 0x000000ff1800720c */ /* 0x000fe20003f65270 */
[----:B------:R-:W-:Y:S01]  /*3270*/  IMAD.MOV.U32 R24, RZ, RZ, RZ ;  /* 0x000000ffff187224 */ /* 0x000fe200078e00ff */
[----:B------:R-:W-:-:S05]  /*3280*/  LOP3.LUT R25, R92, R35, RZ, 0xfc, !PT ;  /* 0x000000235c197212 */ /* 0x000fca00078efcff */
[----:B------:R-:W-:-:S05]  /*3290*/  IMAD.HI R24, R25, -0x6e5d4c3b, R24 ;  /* 0x91a2b3c519187827 */ /* 0x000fca00078e0218 */
[----:B------:R-:W-:Y:S01]  /*32a0*/  SHF.R.U32.HI R69, RZ, 0x1f, R24 ;  /* 0x0000001fff457819 */ /* 0x000fe20000011618 */
[----:B------:R-:W-:Y:S04]  /*32b0*/  STS [R47], R2 ;  /* 0x000000022f007388 */ /* 0x000fe80000000800 */
[----:B------:R2:W-:Y:S01]  /*32c0*/  STS [R47+0x200], R0 ;  /* 0x000200002f007388 */ /* 0x0005e20000000800 */
[----:B------:R-:W-:-:S03]  /*32d0*/  LEA.HI.SX32 R69, R24, R69, 0x17 ;  /* 0x0000004518457211 */ /* 0x000fc600078fbaff */
[----:B------:R-:W-:Y:S04]  /*32e0*/  STS [R47+0x400], R55 ;  /* 0x000400372f007388 */ /* 0x000fe80000000800 */
[----:B------:R-:W-:Y:S01]  /*32f0*/  STS [R47+0x600], R59 ;  /* 0x0006003b2f007388 */ /* 0x000fe20000000800 */
[----:B------:R-:W-:Y:S01]  /*3300*/  BAR.SYNC.DEFER_BLOCKING 0x0 ;  /* 0x0000000000007b1d */ /* 0x000fe20000010000 */
[----:B------:R-:W-:Y:S01]  /*3310*/  ISETP.NE.AND P5, PT, R33, RZ, PT ;  /* 0x000000ff2100720c */ /* 0x000fe20003fa5270 */
[----:B------:R-:W-:Y:S01]  /*3320*/  IMAD R24, R69, -0x384, R25 ;  /* 0xfffffc7c45187824 */ /* 0x000fe200078e0219 */
[----:B------:R-:W-:Y:S02]  /*3330*/  P2R R33, PR, RZ, 0x2 ;  /* 0x00000002ff217803 */ /* 0x000fe40000000000 */
[C---:B------:R-:W-:Y:S01]  /*3340*/  ISETP.GE.AND P1, PT, R83.reuse, 0x140, PT ;  /* 0x000001405300780c */ /* 0x040fe20003f26270 */
[----:B------:R-:W-:Y:S01]  /*3350*/  IMAD R24, R83, 0x384, R24 ;  /* 0x0000038453187824 */ /* 0x000fe200078e0218 */
[----:B------:R-:W-:-:S02]  /*3360*/  P2R R46, PR, RZ, 0x10 ;  /* 0x00000010ff2e7803 */ /* 0x000fc40000000000 */
[----:B------:R-:W-:Y:S01]  /*3370*/  ISETP.LT.AND P4, PT, R25, 0xe10, !P1 ;  /* 0x00000e101900780c */ /* 0x000fe20004f81270 */
[----:B------:R-:W-:Y:S01]  /*3380*/  IMAD R69, R69, 0xef100, R24 ;  /* 0x000ef10045457824 */ /* 0x000fe200078e0218 */
[----:B------:R-:W-:Y:S02]  /*3390*/  SEL R49, R85, 0x6, P0 ;  /* 0x0000000655317807 */ /* 0x000fe40000000000 */
[----:B------:R-:W-:Y:S01]  /*33a0*/  ISETP.NE.AND P0, PT, R26, RZ, PT ;  /* 0x000000ff1a00720c */ /* 0x000fe20003f05270 */
[----:B-1----:R-:W-:Y:S01]  /*33b0*/  IMAD.WIDE R26, R69, 0x4, R28 ;  /* 0x00000004451a7825 */ /* 0x002fe200078e021c */
[----:B------:R-:W-:-:S03]  /*33c0*/  LOP3.LUT R25, R92, 0x200, R35, 0xfe, !PT ;  /* 0x000002005c197812 */ /* 0x000fc600078efe23 */
[----:B------:R-:W-:-:S04]  /*33d0*/  IMAD.MOV.U32 R24, RZ, RZ, RZ ;  /* 0x000000ffff187224 */ /* 0x000fc800078e00ff */
[----:B0-----:R-:W-:Y:S04]  /*33e0*/  @P4 STG.E.128 desc[UR6][R26.64], R20 ;  /* 0x000000141a004986 */ /* 0x001fe8000c101d06 */
[----:B------:R-:W0:Y:S01]  /*33f0*/  LDS.128 R20, [R34] ;  /* 0x0000000022147984 */ /* 0x000e220000000c00 */
[----:B--2---:R-:W-:Y:S01]  /*3400*/  IMAD.HI R0, R25, -0x6e5d4c3b, R24 ;  /* 0x91a2b3c519007827 */ /* 0x004fe200078e0218 */
[----:B------:R-:W-:Y:S02]  /*3410*/  SEL R48, R48, 0x5, P5 ;  /* 0x0000000530307807 */ /* 0x000fe40002800000 */
[----:B------:R-:W-:Y:S02]  /*3420*/  ISETP.NE.AND P5, PT, R7, RZ, PT ;  /* 0x000000ff0700720c */ /* 0x000fe40003fa5270 */
[----:B------:R-:W-:-:S04]  /*3430*/  SHF.R.U32.HI R7, RZ, 0x1f, R0 ;  /* 0x0000001fff077819 */ /* 0x000fc80000011600 */
[----:B------:R-:W-:-:S05]  /*3440*/  LEA.HI.SX32 R7, R0, R7, 0x17 ;  /* 0x0000000700077211 */ /* 0x000fca00078fbaff */
[----:B------:R-:W-:Y:S01]  /*3450*/  IMAD R0, R7, -0x384, R25 ;  /* 0xfffffc7c07007824 */ /* 0x000fe200078e0219 */
[----:B------:R-:W-:-:S03]  /*3460*/  ISETP.LT.AND P1, PT, R25, 0xe10, !P1 ;  /* 0x00000e101900780c */ /* 0x000fc60004f21270 */
[----:B------:R-:W-:Y:S01]  /*3470*/  IMAD R0, R7, 0xef100, R0 ;  /* 0x000ef10007007824 */ /* 0x000fe200078e0200 */
[----:B------:R-:W-:-:S03]  /*3480*/  IADD3 R2, P4, R45, UR4, RZ ;  /* 0x000000042d027c10 */ /* 0x000fc6000ff9e0ff */
[----:B------:R-:W-:Y:S01]  /*3490*/  IMAD R25, R83, 0x384, R0 ;  /* 0x0000038453197824 */ /* 0x000fe200078e0200 */
[----:B------:R-:W-:Y:S02]  /*34a0*/  SEL R56, R56, 0x4, P6 ;  /* 0x0000000438387807 */ /* 0x000fe40003000000 */
[----:B------:R-:W-:Y:S01]  /*34b0*/  ISETP.NE.AND P6, PT, R3, RZ, PT ;  /* 0x000000ff0300720c */ /* 0x000fe20003fc5270 */
[----:B------:R-:W-:Y:S01]  /*34c0*/  IMAD.WIDE R24, R25, 0x4, R28 ;  /* 0x0000000419187825 */ /* 0x000fe200078e021c */
[----:B------:R-:W-:Y:S02]  /*34d0*/  LEA.HI.X.SX32 R3, R45, UR5, 0x1, P4 ;  /* 0x000000052d037c11 */ /* 0x000fe4000a0f0eff */
[----:B------:R-:W-:-:S04]  /*34e0*/  ISETP.NE.AND P4, PT, R46, RZ, PT ;  /* 0x000000ff2e00720c */ /* 0x000fc80003f85270 */
[----:B------:R-:W-:Y:S01]  /*34f0*/  SEL R56, R56, 0x5, P4 ;  /* 0x0000000538387807 */ /* 0x000fe20002000000 */
[----:B0-----:R-:W-:Y:S01]  /*3500*/  @P1 STG.E.128 desc[UR6][R24.64], R20 ;  /* 0x0000001418001986 */ /* 0x001fe2000c101d06 */
[----:B------:R-:W-:-:S04]  /*3510*/  ISETP.NE.AND P1, PT, R33, RZ, PT ;  /* 0x000000ff2100720c */ /* 0x000fc80003f25270 */
[----:B------:R-:W-:-:S04]  /*3520*/  SEL R56, R56, 0x6, P1 ;  /* 0x0000000638387807 */ /* 0x000fc80000800000 */
[----:B------:R-:W-:Y:S02]  /*3530*/  SEL R56, R56, 0x7, P6 ;  /* 0x0000000738387807 */ /* 0x000fe40003000000 */
[----:B------:R-:W-:-:S04]  /*3540*/  ISETP.NE.AND P6, PT, R12, RZ, PT ;  /* 0x000000ff0c00720c */ /* 0x000fc80003fc5270 */
[----:B------:R-:W-:Y:S02]  /*3550*/  P2R R35, PR, RZ, 0x40 ;  /* 0x00000040ff237803 */ /* 0x000fe40000000000 */
[----:B------:R-:W-:Y:S02]  /*3560*/  ISETP.NE.AND P6, PT, R5, RZ, PT ;  /* 0x000000ff0500720c */ /* 0x000fe40003fc5270 */
[----:B------:R-:W-:Y:S02]  /*3570*/  SEL R49, R49, 0x7, P2 ;  /* 0x0000000731317807 */ /* 0x000fe40001000000 */
[----:B------:R-:W-:Y:S02]  /*3580*/  P2R R34, PR, RZ, 0x40 ;  /* 0x00000040ff227803 */ /* 0x000fe40000000000 */
[----:B------:R-:W-:Y:S02]  /*3590*/  ISETP.NE.AND P6, PT, R54, RZ, PT ;  /* 0x000000ff3600720c */ /* 0x000fe40003fc5270 */
[----:B------:R-:W-:-:S02]  /*35a0*/  SEL R49, R49, 0x8, P3 ;  /* 0x0000000831317807 */ /* 0x000fc40001800000 */
[----:B------:R-:W-:Y:S02]  /*35b0*/  P2R R33, PR, RZ, 0x40 ;  /* 0x00000040ff217803 */ /* 0x000fe40000000000 */
[----:B------:R-:W-:Y:S01]  /*35c0*/  ISETP.NE.AND P6, PT, R62, RZ, PT ;  /* 0x000000ff3e00720c */ /* 0x000fe20003fc5270 */
[----:B------:R0:W-:Y:S01]  /*35d0*/  @P0 STG.E.U8 desc[UR6][R2.64], R49 ;  /* 0x0000003102000986 */ /* 0x0001e2000c101106 */
[----:B------:R-:W-:Y:S02]  /*35e0*/  ISETP.NE.AND P4, PT, R36, RZ, PT ;  /* 0x000000ff2400720c */ /* 0x000fe40003f85270 */
[----:B------:R-:W-:Y:S02]  /*35f0*/  P2R R32, PR, RZ, 0x40 ;  /* 0x00000040ff207803 */ /* 0x000fe40000000000 */
[----:B------:R-:W-:Y:S02]  /*3600*/  ISETP.NE.AND P6, PT, R15, RZ, PT ;  /* 0x000000ff0f00720c */ /* 0x000fe40003fc5270 */
[----:B------:R-:W-:-:S02]  /*3610*/  ISETP.NE.AND P1, PT, R30, RZ, PT ;  /* 0x000000ff1e00720c */ /* 0x000fc40003f25270 */
[----:B0-----:R-:W-:Y:S02]  /*3620*/  IADD3 R2, P0, R43, UR4, RZ ;  /* 0x000000042b027c10 */ /* 0x001fe4000ff1e0ff */
[----:B------:R-:W-:Y:S02]  /*3630*/  P2R R30, PR, RZ, 0x40 ;  /* 0x00000040ff1e7803 */ /* 0x000fe40000000000 */
[----:B------:R-:W-:Y:S02]  /*3640*/  LEA.HI.X.SX32 R3, R43, UR5, 0x1, P0 ;  /* 0x000000052b037c11 */ /* 0x000fe400080f0eff */
[----:B------:R-:W-:Y:S02]  /*3650*/  SEL R48, R48, 0x6, P4 ;  /* 0x0000000630307807 */ /* 0x000fe40002000000 */
[----:B------:R-:W-:Y:S02]  /*3660*/  ISETP.NE.AND P0, PT, R81, RZ, PT ;  /* 0x000000ff5100720c */ /* 0x000fe40003f05270 */
[----:B------:R-:W-:-:S02]  /*3670*/  ISETP.NE.AND P6, PT, R11, RZ, PT ;  /* 0x000000ff0b00720c */ /* 0x000fc40003fc5270 */
[----:B------:R-:W-:Y:S02]  /*3680*/  SEL R48, R48, 0x7, P1 ;  /* 0x0000000730307807 */ /* 0x000fe40000800000 */
[----:B------:R-:W-:Y:S02]  /*3690*/  P2R R29, PR, RZ, 0x40 ;  /* 0x00000040ff1d7803 */ /* 0x000fe40000000000 */
[----:B------:R-:W-:Y:S02]  /*36a0*/  ISETP.NE.AND P6, PT, R68, RZ, PT ;  /* 0x000000ff4400720c */ /* 0x000fe40003fc5270 */
[----:B------:R-:W-:Y:S02]  /*36b0*/  SEL R27, R48, 0x8, P5 ;  /* 0x00000008301b7807 */ /* 0x000fe40002800000 */
[----:B------:R-:W-:Y:S02]  /*36c0*/  P2R R28, PR, RZ, 0x40 ;  /* 0x00000040ff1c7803 */ /* 0x000fe40000000000 */
[----:B------:R-:W-:-:S02]  /*36d0*/  ISETP.NE.AND P1, PT, R82, RZ, PT ;  /* 0x000000ff5200720c */ /* 0x000fc40003f25270 */
[----:B------:R-:W-:Y:S01]  /*36e0*/  ISETP.NE.AND P6, PT, R53, RZ, PT ;  /* 0x000000ff3500720c */ /* 0x000fe20003fc5270 */
[----:B------:R0:W-:Y:S01]  /*36f0*/  @P0 STG.E.U8 desc[UR6][R2.64], R27 ;  /* 0x0000001b02000986 */ /* 0x0001e2000c101106 */
[----:B------:R-:W-:Y:S02]  /*3700*/  ISETP.NE.AND P2, PT, R8, RZ, PT ;  /* 0x000000ff0800720c */ /* 0x000fe40003f45270 */
[----:B------:R-:W-:Y:S02]  /*3710*/  IADD3 R20, P5, R39, UR4, RZ ;  /* 0x0000000427147c10 */ /* 0x000fe4000ffbe0ff */
[----:B------:R-:W-:Y:S02]  /*3720*/  SEL R25, R56, 0x8, P2 ;  /* 0x0000000838197807 */ /* 0x000fe40001000000 */
[----:B------:R-:W-:Y:S02]  /*3730*/  LEA.HI.X.SX32 R21, R39, UR5, 0x1, P5 ;  /* 0x0000000527157c11 */ /* 0x000fe4000a8f0eff */
[----:B0-----:R-:W-:-:S02]  /*3740*/  P2R R27, PR, RZ, 0x40 ;  /* 0x00000040ff1b7803 */ /* 0x001fc40000000000 */
[----:B------:R-:W-:-:S04]  /*3750*/  ISETP.NE.AND P6, PT, R61, RZ, PT ;  /* 0x000000ff3d00720c */ /* 0x000fc80003fc5270 */
[----:B------:R-:W-:Y:S02]  /*3760*/  P2R R26, PR, RZ, 0x40 ;  /* 0x00000040ff1a7803 */ /* 0x000fe40000000000 */
[----:B------:R-:W-:Y:S01]  /*3770*/  ISETP.NE.AND P6, PT, R14, RZ, PT ;  /* 0x000000ff0e00720c */ /* 0x000fe20003fc5270 */
[----:B------:R0:W-:Y:S03]  /*3780*/  @P1 STG.E.U8 desc[UR6][R20.64], R25 ;  /* 0x0000001914001986 */ /* 0x0001e6000c101106 */
[----:B0-----:R-:W-:Y:S02]  /*3790*/  P2R R25, PR, RZ, 0x40 ;  /* 0x00000040ff197803 */ /* 0x001fe40000000000 */
[----:B------:R-:W-:-:S04]  /*37a0*/  ISETP.NE.AND P6, PT, R70, RZ, PT ;  /* 0x000000ff4600720c */ /* 0x000fc80003fc5270 */
[----:B------:R-:W-:Y:S02]  /*37b0*/  P2R R24, PR, RZ, 0x40 ;  /* 0x00000040ff187803 */ /* 0x000fe40000000000 */
        /* <DEDUP_REMOVED lines=12> */
[----:B------:R-:W-:Y:S02]  /*3880*/  ISETP.NE.AND P6, PT, R51, RZ, PT ;  /* 0x000000ff3300720c */ /* 0x000fe40003fc5270 */
[----:B------:R-:W-:Y:S02]  /*3890*/  ISETP.NE.AND P3, PT, R10, RZ, PT ;  /* 0x000000ff0a00720c */ /* 0x000fe40003f65270 */
[----:B------:R-:W-:Y:S02]  /*38a0*/  P2R R10, PR, RZ, 0x40 ;  /* 0x00000040ff0a7803 */ /* 0x000fe40000000000 */
[----:B------:R-:W-:-:S04]  /*38b0*/  ISETP.NE.AND P6, PT, R58, RZ, PT ;  /* 0x000000ff3a00720c */ /* 0x000fc80003fc5270 */
[----:B------:R-:W-:Y:S02]  /*38c0*/  P2R R8, PR, RZ, 0x40 ;  /* 0x00000040ff087803 */ /* 0x000fe40000000000 */
[----:B------:R-:W-:Y:S02]  /*38d0*/  ISETP.NE.AND P6, PT, R66, RZ, PT ;  /* 0x000000ff4200720c */ /* 0x000fe40003fc5270 */
[----:B------:R-:W-:Y:S02]  /*38e0*/  ISETP.NE.AND P4, PT, R4, RZ, PT ;  /* 0x000000ff0400720c */ /* 0x000fe40003f85270 */
[----:B------:R-:W-:Y:S02]  /*38f0*/  P2R R3, PR, RZ, 0x40 ;  /* 0x00000040ff037803 */ /* 0x000fe40000000000 */
[----:B------:R-:W-:Y:S02]  /*3900*/  ISETP.NE.AND P6, PT, R78, RZ, PT ;  /* 0x000000ff4e00720c */ /* 0x000fe40003fc5270 */
[----:B------:R-:W-:-:S02]  /*3910*/  SEL R0, RZ, 0x1, !P4 ;  /* 0x00000001ff007807 */ /* 0x000fc40006000000 */
[----:B------:R-:W-:Y:S02]  /*3920*/  P2R R2, PR, RZ, 0x40 ;  /* 0x00000040ff027803 */ /* 0x000fe40000000000 */
[----:B------:R-:W-:Y:S01]  /*3930*/  ISETP.NE.AND P6, PT, R79, RZ, PT ;  /* 0x000000ff4f00720c */ /* 0x000fe20003fc5270 */
[----:B------:R-:W-:Y:S01]  /*3940*/  IMAD R41, R41, 0x140, R83 ;  /* 0x0000014029297824 */ /* 0x000fe200078e0253 */
[----:B------:R-:W-:Y:S02]  /*3950*/  SEL R4, RZ, 0x1, !P3 ;  /* 0x00000001ff047807 */ /* 0x000fe40005800000 */
[----:B------:R-:W-:Y:S02]  /*3960*/  SEL R0, R0, 0x2, P6 ;  /* 0x0000000200007807 */ /* 0x000fe40003000000 */
[----:B------:R-:W-:Y:S02]  /*3970*/  ISETP.NE.AND P6, PT, R2, RZ, PT ;  /* 0x000000ff0200720c */ /* 0x000fe40003fc5270 */
[----:B------:R-:W-:-:S02]  /*3980*/  ISETP.NE.AND P3, PT, R67, RZ, PT ;  /* 0x000000ff4300720c */ /* 0x000fc40003f65270 */
[----:B------:R-:W-:Y:S02]  /*3990*/  SEL R4, R4, 0x2, P6 ;  /* 0x0000000204047807 */ /* 0x000fe40003000000 */
[----:B------:R-:W-:Y:S02]  /*39a0*/  SEL R5, RZ, 0x1, !P3 ;  /* 0x00000001ff057807 */ /* 0x000fe40005800000 */
[----:B------:R-:W-:Y:S02]  /*39b0*/  ISETP.NE.AND P6, PT, R3, RZ, PT ;  /* 0x000000ff0300720c */ /* 0x000fe40003fc5270 */
[----:B------:R-:W-:Y:S02]  /*39c0*/  IADD3 R22, P0, R41, UR4, RZ ;  /* 0x0000000429167c10 */ /* 0x000fe4000ff1e0ff */
[----:B------:R-:W-:Y:S02]  /*39d0*/  ISETP.NE.AND P1, PT, R57, RZ, PT ;  /* 0x000000ff3900720c */ /* 0x000fe40003f25270 */
[----:B------:R-:W-:-:S02]  /*39e0*/  ISETP.NE.AND P4, PT, R6, RZ, PT ;  /* 0x000000ff0600720c */ /* 0x000fc40003f85270 */
[----:B------:R-:W-:Y:S02]  /*39f0*/  SEL R5, R5, 0x2, P6 ;  /* 0x0000000205057807 */ /* 0x000fe40003000000 */
[----:B------:R-:W-:Y:S02]  /*3a00*/  LEA.HI.X.SX32 R23, R41, UR5, 0x1, P0 ;  /* 0x0000000529177c11 */ /* 0x000fe400080f0eff */
[----:B------:R-:W-:Y:S02]  /*3a10*/  SEL R6, RZ, 0x1, !P1 ;  /* 0x00000001ff067807 */ /* 0x000fe40004800000 */
[----:B------:R-:W-:Y:S02]  /*3a20*/  ISETP.NE.AND P6, PT, R8, RZ, PT ;  /* 0x000000ff0800720c */ /* 0x000fe40003fc5270 */
[----:B------:R-:W-:Y:S02]  /*3a30*/  ISETP.NE.AND P0, PT, R50, RZ, PT ;  /* 0x000000ff3200720c */ /* 0x000fe40003f05270 */
[----:B------:R-:W-:-:S02]  /*3a40*/  SEL R6, R6, 0x2, P6 ;  /* 0x0000000206067807 */ /* 0x000fc40003000000 */
[----:B------:R-:W-:Y:S02]  /*3a50*/  SEL R7, RZ, 0x1, !P0 ;  /* 0x00000001ff077807 */ /* 0x000fe40004000000 */
[----:B------:R-:W-:-:S04]  /*3a60*/  ISETP.NE.AND P6, PT, R10, RZ, PT ;  /* 0x000000ff0a00720c */ /* 0x000fc80003fc5270 */
[----:B------:R-:W-:Y:S02]  /*3a70*/  SEL R7, R7, 0x2, P6 ;  /* 0x0000000207077807 */ /* 0x000fe40003000000 */
        /* <DEDUP_REMOVED lines=32> */
[----:B------:R-:W-:Y:S02]  /*3c80*/  ISETP.NE.AND P6, PT, R35, RZ, PT ;  /* 0x000000ff2300720c */ /* 0x000fe40003fc5270 */
[----:B------:R-:W-:Y:S02]  /*3c90*/  ISETP.NE.AND P2, PT, R63, RZ, PT ;  /* 0x000000ff3f00720c */ /* 0x000fe40003f45270 */
[----:B------:R-:W-:Y:S02]  /*3ca0*/  ISETP.NE.AND P3, PT, R13, RZ, PT ;  /* 0x000000ff0d00720c */ /* 0x000fe40003f65270 */
[----:B------:R-:W-:Y:S02]  /*3cb0*/  SEL R4, R4, 0x6, P6 ;  /* 0x0000000604047807 */ /* 0x000fe40003000000 */
[----:B------:R-:W-:-:S02]  /*3cc0*/  ISETP.NE.AND P5, PT, R16, RZ, PT ;  /* 0x000000ff1000720c */ /* 0x000fc40003fa5270 */
[----:B------:R-:W-:Y:S02]  /*3cd0*/  SEL R6, R6, 0x6, P2 ;  /* 0x0000000606067807 */ /* 0x000fe40001000000 */
[----:B------:R-:W-:Y:S02]  /*3ce0*/  ISETP.NE.AND P2, PT, R37, RZ, PT ;  /* 0x000000ff2500720c */ /* 0x000fe40003f45270 */
[----:B------:R-:W-:Y:S02]  /*3cf0*/  SEL R4, R4, 0x7, P3 ;  /* 0x0000000704047807 */ /* 0x000fe40001800000 */
[----:B------:R-:W-:Y:S02]  /*3d00*/  SEL R5, R5, 0x6, P5 ;  /* 0x0000000605057807 */ /* 0x000fe40002800000 */
[----:B------:R-:W-:Y:S02]  /*3d10*/  ISETP.NE.AND P3, PT, R17, RZ, PT ;  /* 0x000000ff1100720c */ /* 0x000fe40003f65270 */
[----:B------:R-:W-:-:S02]  /*3d20*/  SEL R7, R7, 0x6, P2 ;  /* 0x0000000607077807 */ /* 0x000fc40001000000 */
[----:B------:R-:W-:Y:S02]  /*3d30*/  ISETP.NE.AND P2, PT, R64, RZ, PT ;  /* 0x000000ff4000720c */ /* 0x000fe40003f45270 */
[----:B------:R-:W-:Y:S02]  /*3d40*/  SEL R5, R5, 0x7, P3 ;  /* 0x0000000705057807 */ /* 0x000fe40001800000 */
[----:B------:R-:W-:Y:S02]  /*3d50*/  ISETP.NE.AND P3, PT, R74, RZ, PT ;  /* 0x000000ff4a00720c */ /* 0x000fe40003f65270 */
[----:B------:R-:W-:Y:S01]  /*3d60*/  ISETP.NE.AND P0, PT, R9, RZ, PT ;  /* 0x000000ff0900720c */ /* 0x000fe20003f05270 */
[----:B------:R-:W-:Y:S01]  /*3d70*/  VIADD R3, R45, 0x28000 ;  /* 0x000280002d037836 */ /* 0x000fe20000000000 */
[----:B------:R-:W-:Y:S02]  /*3d80*/  SEL R9, R6, 0x7, P2 ;  /* 0x0000000706097807 */ /* 0x000fe40001000000 */
[----:B------:R-:W-:-:S02]  /*3d90*/  SEL R0, R0, 0x7, P4 ;  /* 0x0000000700007807 */ /* 0x000fc40002000000 */
[----:B------:R-:W-:Y:S02]  /*3da0*/  ISETP.NE.AND P2, PT, R80, RZ, PT ;  /* 0x000000ff5000720c */ /* 0x000fe40003f45270 */
[----:B------:R-:W-:Y:S02]  /*3db0*/  SEL R13, R4, 0x8, P3 ;  /* 0x00000008040d7807 */ /* 0x000fe40001800000 */
[----:B------:R-:W-:Y:S02]  /*3dc0*/  ISETP.NE.AND P3, PT, R71, RZ, PT ;  /* 0x000000ff4700720c */ /* 0x000fe40003f65270 */
[----:B------:R-:W-:Y:S02]  /*3dd0*/  SEL R11, R0, 0x8, P0 ;  /* 0x00000008000b7807 */ /* 0x000fe40000000000 */
[----:B------:R-:W-:Y:S02]  /*3de0*/  ISETP.NE.AND P1, PT, R31, RZ, PT ;  /* 0x000000ff1f00720c */ /* 0x000fe40003f25270 */
[----:B------:R-:W-:-:S02]  /*3df0*/  ISETP.NE.AND P4, PT, R19, RZ, PT ;  /* 0x000000ff1300720c */ /* 0x000fc40003f85270 */
[----:B------:R-:W-:Y:S01]  /*3e00*/  IADD3 R2, P0, R3, UR4, RZ ;  /* 0x0000000403027c10 */ /* 0x000fe2000ff1e0ff */
[----:B------:R-:W-:Y:S01]  /*3e10*/  VIADD R0, R45, 0x32000 ;  /* 0x000320002d007836 */ /* 0x000fe20000000000 */
[----:B------:R-:W-:Y:S01]  /*3e20*/  SEL R10, R7, 0x7, P1 ;  /* 0x00000007070a7807 */ /* 0x000fe20000800000 */
[----:B------:R-:W-:Y:S01]  /*3e30*/  VIADD R7, R45, 0x3c000 ;  /* 0x0003c0002d077836 */ /* 0x000fe20000000000 */
[----:B------:R-:W-:Y:S02]  /*3e40*/  SEL R15, R5, 0x8, P4 ;  /* 0x00000008050f7807 */ /* 0x000fe40002000000 */
[----:B------:R-:W-:Y:S02]  /*3e50*/  LEA.HI.X.SX32 R3, R3, UR5, 0x1, P0 ;  /* 0x0000000503037c11 */ /* 0x000fe400080f0eff */
[----:B------:R-:W-:Y:S02]  /*3e60*/  ISETP.NE.AND P4, PT, R18, RZ, PT ;  /* 0x000000ff1200720c */ /* 0x000fe40003f85270 */
[----:B------:R-:W-:Y:S01]  /*3e70*/  ISETP.NE.AND P5, PT, R38, RZ, PT ;  /* 0x000000ff2600720c */ /* 0x000fe20003fa5270 */
[----:B------:R0:W-:Y:S01]  /*3e80*/  @P2 STG.E.U8 desc[UR6][R22.64], R11 ;  /* 0x0000000b16002986 */ /* 0x0001e2000c101106 */
[----:B------:R-:W-:Y:S01]  /*3e90*/  ISETP.NE.AND P6, PT, R44, RZ, PT ;  /* 0x000000ff2c00720c */ /* 0x000fe20003fc5270 */
[----:B------:R-:W-:Y:S01]  /*3ea0*/  VIADD R45, R45, 0x46000 ;  /* 0x000460002d2d7836 */ /* 0x000fe20000000000 */
[----:B------:R-:W-:Y:S01]  /*3eb0*/  IADD3 R4, P0, R0, UR4, RZ ;  /* 0x0000000400047c10 */ /* 0x000fe2000ff1e0ff */
[----:B------:R1:W-:Y:S01]  /*3ec0*/  @P3 STG.E.U8 desc[UR6][R2.64], R13 ;  /* 0x0000000d02003986 */ /* 0x0003e2000c101106 */
[----:B------:R-:W-:-:S02]  /*3ed0*/  ISETP.NE.AND P3, PT, R40, RZ, PT ;  /* 0x000000ff2800720c */ /* 0x000fc40003f65270 */
[----:B------:R-:W-:Y:S02]  /*3ee0*/  IADD3 R6, P1, R7, UR4, RZ ;  /* 0x0000000407067c10 */ /* 0x000fe4000ff3e0ff */
[----:B------:R-:W-:Y:S02]  /*3ef0*/  LEA.HI.X.SX32 R5, R0, UR5, 0x1, P0 ;  /* 0x0000000500057c11 */ /* 0x000fe400080f0eff */
[----:B------:R-:W-:Y:S02]  /*3f00*/  LEA.HI.X.SX32 R7, R7, UR5, 0x1, P1 ;  /* 0x0000000507077c11 */ /* 0x000fe400088f0eff */
[----:B0-----:R-:W-:Y:S02]  /*3f10*/  SEL R11, R9, 0x8, P3 ;  /* 0x00000008090b7807 */ /* 0x001fe40001800000 */
[----:B------:R-:W-:Y:S01]  /*3f20*/  IADD3 R8, P0, R45, UR4, RZ ;  /* 0x000000042d087c10 */ /* 0x000fe2000ff1e0ff */
[----:B------:R1:W-:Y:S01]  /*3f30*/  @P4 STG.E.U8 desc[UR6][R4.64], R15 ;  /* 0x0000000f04004986 */ /* 0x0003e2000c101106 */
[----:B------:R-:W-:-:S02]  /*3f40*/  ISETP.NE.AND P2, PT, R42, RZ, PT ;  /* 0x000000ff2a00720c */ /* 0x000fc40003f45270 */
[----:B------:R-:W-:Y:S01]  /*3f50*/  LEA.HI.X.SX32 R9, R45, UR5, 0x1, P0 ;  /* 0x000000052d097c11 */ /* 0x000fe200080f0eff */
[----:B------:R1:W-:Y:S01]  /*3f60*/  @P5 STG.E.U8 desc[UR6][R6.64], R11 ;  /* 0x0000000b06005986 */ /* 0x0003e2000c101106 */
[----:B------:R-:W-:Y:S01]  /*3f70*/  SEL R17, R10, 0x8, P2 ;  /* 0x000000080a117807 */ /* 0x000fe20001000000 */
[----:B------:R-:W-:Y:S08]  /*3f80*/  @!P6 EXIT ;  /* 0x000000000000e94d */ /* 0x000ff00003800000 */
[----:B------:R-:W-:Y:S01]  /*3f90*/  STG.E.U8 desc[UR6][R8.64], R17 ;  /* 0x0000001108007986 */ /* 0x000fe2000c101106 */
[----:B------:R-:W-:Y:S05]  /*3fa0*/  EXIT ;  /* 0x000000000000794d */ /* 0x000fea0003800000 */
.L_x_0:
[----:B------:R-:W-:-:S00]  /*3fb0*/  BRA `(.L_x_0) ;  /* 0xfffffffc00fc7947 */ /* 0x000fc0000383ffff */
[----:B------:R-:W-:-:S00]  /*3fc0*/  NOP ;  /* 0x0000000000007918 */ /* 0x000fc00000000000 */
        /* <DEDUP_REMOVED lines=11> */
.L_x_1:


//--------------------- .nv.shared.triton_poi_fused_max_pool2d_with_indices_35 --------------------------
	.section	.nv.shared.triton_poi_fused_max_pool2d_with_indices_35,"aw",@nobits
	.sectionflags	@""
	.align	16
	.zero		1024


//--------------------- .nv.constant0.triton_poi_fused_max_pool2d_with_indices_35 --------------------------
	.section	.nv.constant0.triton_poi_fused_max_pool2d_with_indices_35,"a",@progbits
	.sectionflags	@""
	.align	4
.nv.constant0.triton_poi_fused_max_pool2d_with_indices_35:
	.zero		560
